	.target	sm_100a

	.elftype	@"ET_EXEC"


//--------------------- .note.nv.tkinfo           --------------------------
	.section	.note.nv.tkinfo,"",@"SHT_NOTE"
	.sectionflags	@"SHF_NOTE_NV_TKINFO"
	.tkinfo
        /*0018*/ 	.word	0x00000002
        /*0030*/ 	.string	""
        /*0030*/ 	.string	"ptxas"
        /*0030*/ 	.string	"Cuda compilation tools, release 13.0, V13.0.88"
        /*0030*/ 	.string	"Build cuda_13.0.r13.0/compiler.36424714_0"
        /*0030*/ 	.string	"-arch sm_100a -m 64 "



//--------------------- .note.nv.cuinfo           --------------------------
	.section	.note.nv.cuinfo,"",@"SHT_NOTE"
	.sectionflags	@"SHF_NOTE_NV_CUINFO"
        /*0018*/ 	.short	0x0002
        /*001a*/ 	.short	0x0064
        /*001c*/ 	.short	0x0082
	.zero		2


//--------------------- .nv.info                  --------------------------
	.section	.nv.info,"",@"SHT_CUDA_INFO"
	.align	4


	//----- nvinfo : EIATTR_REGCOUNT
	.align		4
        /*0000*/ 	.byte	0x04, 0x2f
        /*0002*/ 	.short	(.L_20 - .L_19)
	.align		4
.L_19:
        /*0004*/ 	.word	index@(_ZN7cutlass13device_kernelINS_4gemm6kernel13GemmUniversalIN4cute5tupleIJiiiiEEENS1_10collective13CollectiveMmaINS1_35MainloopSm100TmaUmmaWarpSpecializedILi5ELi2ELi4ENS5_IJNS4_1CILi1EEENSA_ILi2EEESB_EEEEENS5_IJNSA_ILi64EEENSA_ILi256EEENSA_ILi128EEEEEEaNS5_IJlSB_lEEEaSJ_NS4_8TiledMMAINS4_8MMA_AtomIJNS4_15SM100_MMA_S8_SSIaaiLi64ELi256ELNS4_4UMMA5MajorE0ELSO_0ELNSN_8SaturateE0EEEEEENS4_6LayoutINS5_IJSB_SB_SB_EEENS5_IJNSA_ILi0EEESU_SU_EEEEENS5_IJNS4_10UnderscoreESX_SX_EEEEENS4_23SM90_TMA_LOAD_MULTICASTENS4_14ComposedLayoutINS4_7SwizzleILi3ELi4ELi3EEENS4_18smem_ptr_flag_bitsILi8EEENSS_INS5_IJNSA_ILi8EEESH_EEENS5_IJSH_SB_EEEEEEEvNS4_8identityENS4_13SM90_TMA_LOADES1A_vS1B_EENS_8epilogue10collective18CollectiveEpilogueINS1E_23Sm100TmaWarpSpecializedILi4ELi2ELi32ELb0ELb0EEEJSI_NS5_IJNSS_ISF_SB_EES1J_EEEaSJ_aSJ_NS1E_6fusion15FusionCallbacksIS1I_NS1L_17LinearCombinationIaiaiLNS_15FloatRoundStyleE2EEESI_S1K_JEEENS4_5SM1004TMEM4LOAD26SM100_TMEM_LOAD_16dp32b32xES1C_NS11_INS12_ILi2ELi4ELi3EEES15_NSS_INS5_IJS16_SF_EEENS5_IJSF_SB_EEEEEEENS4_39AutoVectorizingCopyWithAssumedAlignmentILi128EEENS4_14SM90_TMA_STOREES1Z_S21_S21_EEEvvEEEEvNT_6ParamsE)
        /*0008*/ 	.word	0x0000005c


	//----- nvinfo : EIATTR_FRAME_SIZE
	.align		4
.L_20:
        /*000c*/ 	.byte	0x04, 0x11
        /*000e*/ 	.short	(.L_22 - .L_21)
	.align		4
.L_21:
        /*0010*/ 	.word	index@($__internal_2_$__cuda_sm10x_tcgen05_guardrail_trap_unallocated_columns_being_dealloced)
        /*0014*/ 	.word	0x00000000


	//----- nvinfo : EIATTR_FRAME_SIZE
	.align		4
.L_22:
        /*0018*/ 	.byte	0x04, 0x11
        /*001a*/ 	.short	(.L_24 - .L_23)
	.align		4
.L_23:
        /*001c*/ 	.word	index@($__internal_1_$__cuda_sm10x_tcgen05_guardrail_trap_phase_invalid_during_alloc)
        /*0020*/ 	.word	0x00000000


	//----- nvinfo : EIATTR_FRAME_SIZE
	.align		4
.L_24:
        /*0024*/ 	.byte	0x04, 0x11
        /*0026*/ 	.short	(.L_26 - .L_25)
	.align		4
.L_25:
        /*0028*/ 	.word	index@($__internal_0_$__cuda_sm10x_tcgen05_guardrail_trap_col_being_dealloced_not_returned_by_alloc)
        /*002c*/ 	.word	0x00000000


	//----- nvinfo : EIATTR_FRAME_SIZE
	.align		4
.L_26:
        /*0030*/ 	.byte	0x04, 0x11
        /*0032*/ 	.short	(.L_28 - .L_27)
	.align		4
.L_27:
        /*0034*/ 	.word	index@(_ZN7cutlass13device_kernelINS_4gemm6kernel13GemmUniversalIN4cute5tupleIJiiiiEEENS1_10collective13CollectiveMmaINS1_35MainloopSm100TmaUmmaWarpSpecializedILi5ELi2ELi4ENS5_IJNS4_1CILi1EEENSA_ILi2EEESB_EEEEENS5_IJNSA_ILi64EEENSA_ILi256EEENSA_ILi128EEEEEEaNS5_IJlSB_lEEEaSJ_NS4_8TiledMMAINS4_8MMA_AtomIJNS4_15SM100_MMA_S8_SSIaaiLi64ELi256ELNS4_4UMMA5MajorE0ELSO_0ELNSN_8SaturateE0EEEEEENS4_6LayoutINS5_IJSB_SB_SB_EEENS5_IJNSA_ILi0EEESU_SU_EEEEENS5_IJNS4_10UnderscoreESX_SX_EEEEENS4_23SM90_TMA_LOAD_MULTICASTENS4_14ComposedLayoutINS4_7SwizzleILi3ELi4ELi3EEENS4_18smem_ptr_flag_bitsILi8EEENSS_INS5_IJNSA_ILi8EEESH_EEENS5_IJSH_SB_EEEEEEEvNS4_8identityENS4_13SM90_TMA_LOADES1A_vS1B_EENS_8epilogue10collective18CollectiveEpilogueINS1E_23Sm100TmaWarpSpecializedILi4ELi2ELi32ELb0ELb0EEEJSI_NS5_IJNSS_ISF_SB_EES1J_EEEaSJ_aSJ_NS1E_6fusion15FusionCallbacksIS1I_NS1L_17LinearCombinationIaiaiLNS_15FloatRoundStyleE2EEESI_S1K_JEEENS4_5SM1004TMEM4LOAD26SM100_TMEM_LOAD_16dp32b32xES1C_NS11_INS12_ILi2ELi4ELi3EEES15_NSS_INS5_IJS16_SF_EEENS5_IJSF_SB_EEEEEEENS4_39AutoVectorizingCopyWithAssumedAlignmentILi128EEENS4_14SM90_TMA_STOREES1Z_S21_S21_EEEvvEEEEvNT_6ParamsE)
        /*0038*/ 	.word	0x00000000


	//----- nvinfo : EIATTR_MIN_STACK_SIZE
	.align		4
.L_28:
        /*003c*/ 	.byte	0x04, 0x12
        /*003e*/ 	.short	(.L_30 - .L_29)
	.align		4
.L_29:
        /*0040*/ 	.word	index@(_ZN7cutlass13device_kernelINS_4gemm6kernel13GemmUniversalIN4cute5tupleIJiiiiEEENS1_10collective13CollectiveMmaINS1_35MainloopSm100TmaUmmaWarpSpecializedILi5ELi2ELi4ENS5_IJNS4_1CILi1EEENSA_ILi2EEESB_EEEEENS5_IJNSA_ILi64EEENSA_ILi256EEENSA_ILi128EEEEEEaNS5_IJlSB_lEEEaSJ_NS4_8TiledMMAINS4_8MMA_AtomIJNS4_15SM100_MMA_S8_SSIaaiLi64ELi256ELNS4_4UMMA5MajorE0ELSO_0ELNSN_8SaturateE0EEEEEENS4_6LayoutINS5_IJSB_SB_SB_EEENS5_IJNSA_ILi0EEESU_SU_EEEEENS5_IJNS4_10UnderscoreESX_SX_EEEEENS4_23SM90_TMA_LOAD_MULTICASTENS4_14ComposedLayoutINS4_7SwizzleILi3ELi4ELi3EEENS4_18smem_ptr_flag_bitsILi8EEENSS_INS5_IJNSA_ILi8EEESH_EEENS5_IJSH_SB_EEEEEEEvNS4_8identityENS4_13SM90_TMA_LOADES1A_vS1B_EENS_8epilogue10collective18CollectiveEpilogueINS1E_23Sm100TmaWarpSpecializedILi4ELi2ELi32ELb0ELb0EEEJSI_NS5_IJNSS_ISF_SB_EES1J_EEEaSJ_aSJ_NS1E_6fusion15FusionCallbacksIS1I_NS1L_17LinearCombinationIaiaiLNS_15FloatRoundStyleE2EEESI_S1K_JEEENS4_5SM1004TMEM4LOAD26SM100_TMEM_LOAD_16dp32b32xES1C_NS11_INS12_ILi2ELi4ELi3EEES15_NSS_INS5_IJS16_SF_EEENS5_IJSF_SB_EEEEEEENS4_39AutoVectorizingCopyWithAssumedAlignmentILi128EEENS4_14SM90_TMA_STOREES1Z_S21_S21_EEEvvEEEEvNT_6ParamsE)
        /*0044*/ 	.word	0x00000000
.L_30:


//--------------------- .nv.compat                --------------------------
	.section	.nv.compat,"",@"SHT_CUDA_COMPAT_INFO"
	.align	4
        /*0000*/ 	.byte	0x02, 0x09, 0x01, 0x00, 0x02, 0x02, 0x03, 0x00, 0x02, 0x05, 0x06, 0x00, 0x03, 0x07, 0x01, 0x01
        /*0010*/ 	.byte	0x02, 0x03, 0x01, 0x00, 0x02, 0x06, 0x01, 0x00, 0x04, 0x0b, 0x08, 0x00, 0x01, 0x00, 0x00, 0x00
        /*0020*/ 	.byte	0x00, 0x00, 0x00, 0x00


//--------------------- .nv.info._ZN7cutlass13device_kernelINS_4gemm6kernel13GemmUniversalIN4cute5tupleIJiiiiEEENS1_10collective13CollectiveMmaINS1_35MainloopSm100TmaUmmaWarpSpecializedILi5ELi2ELi4ENS5_IJNS4_1CILi1EEENSA_ILi2EEESB_EEEEENS5_IJNSA_ILi64EEENSA_ILi256EEENSA_ILi128EEEEEEaNS5_IJlSB_lEEEaSJ_NS4_8TiledMMAINS4_8MMA_AtomIJNS4_15SM100_MMA_S8_SSIaaiLi64ELi256ELNS4_4UMMA5MajorE0ELSO_0ELNSN_8SaturateE0EEEEEENS4_6LayoutINS5_IJSB_SB_SB_EEENS5_IJNSA_ILi0EEESU_SU_EEEEENS5_IJNS4_10UnderscoreESX_SX_EEEEENS4_23SM90_TMA_LOAD_MULTICASTENS4_14ComposedLayoutINS4_7SwizzleILi3ELi4ELi3EEENS4_18smem_ptr_flag_bitsILi8EEENSS_INS5_IJNSA_ILi8EEESH_EEENS5_IJSH_SB_EEEEEEEvNS4_8identityENS4_13SM90_TMA_LOADES1A_vS1B_EENS_8epilogue10collective18CollectiveEpilogueINS1E_23Sm100TmaWarpSpecializedILi4ELi2ELi32ELb0ELb0EEEJSI_NS5_IJNSS_ISF_SB_EES1J_EEEaSJ_aSJ_NS1E_6fusion15FusionCallbacksIS1I_NS1L_17LinearCombinationIaiaiLNS_15FloatRoundStyleE2EEESI_S1K_JEEENS4_5SM1004TMEM4LOAD26SM100_TMEM_LOAD_16dp32b32xES1C_NS11_INS12_ILi2ELi4ELi3EEES15_NSS_INS5_IJS16_SF_EEENS5_IJSF_SB_EEEEEEENS4_39AutoVectorizingCopyWithAssumedAlignmentILi128EEENS4_14SM90_TMA_STOREES1Z_S21_S21_EEEvvEEEEvNT_6ParamsE --------------------------
	.section	.nv.info._ZN7cutlass13device_kernelINS_4gemm6kernel13GemmUniversalIN4cute5tupleIJiiiiEEENS1_10collective13CollectiveMmaINS1_35MainloopSm100TmaUmmaWarpSpecializedILi5ELi2ELi4ENS5_IJNS4_1CILi1EEENSA_ILi2EEESB_EEEEENS5_IJNSA_ILi64EEENSA_ILi256EEENSA_ILi128EEEEEEaNS5_IJlSB_lEEEaSJ_NS4_8TiledMMAINS4_8MMA_AtomIJNS4_15SM100_MMA_S8_SSIaaiLi64ELi256ELNS4_4UMMA5MajorE0ELSO_0ELNSN_8SaturateE0EEEEEENS4_6LayoutINS5_IJSB_SB_SB_EEENS5_IJNSA_ILi0EEESU_SU_EEEEENS5_IJNS4_10UnderscoreESX_SX_EEEEENS4_23SM90_TMA_LOAD_MULTICASTENS4_14ComposedLayoutINS4_7SwizzleILi3ELi4ELi3EEENS4_18smem_ptr_flag_bitsILi8EEENSS_INS5_IJNSA_ILi8EEESH_EEENS5_IJSH_SB_EEEEEEEvNS4_8identityENS4_13SM90_TMA_LOADES1A_vS1B_EENS_8epilogue10collective18CollectiveEpilogueINS1E_23Sm100TmaWarpSpecializedILi4ELi2ELi32ELb0ELb0EEEJSI_NS5_IJNSS_ISF_SB_EES1J_EEEaSJ_aSJ_NS1E_6fusion15FusionCallbacksIS1I_NS1L_17LinearCombinationIaiaiLNS_15FloatRoundStyleE2EEESI_S1K_JEEENS4_5SM1004TMEM4LOAD26SM100_TMEM_LOAD_16dp32b32xES1C_NS11_INS12_ILi2ELi4ELi3EEES15_NSS_INS5_IJS16_SF_EEENS5_IJSF_SB_EEEEEEENS4_39AutoVectorizingCopyWithAssumedAlignmentILi128EEENS4_14SM90_TMA_STOREES1Z_S21_S21_EEEvvEEEEvNT_6ParamsE,"",@"SHT_CUDA_INFO"
	.sectionflags	@""
	.align	4


	//----- nvinfo : EIATTR_CUDA_API_VERSION
	.align		4
        /*0000*/ 	.byte	0x04, 0x37
        /*0002*/ 	.short	(.L_32 - .L_31)
.L_31:
        /*0004*/ 	.word	0x00000082


	//----- nvinfo : EIATTR_KPARAM_INFO
	.align		4
.L_32:
        /*0008*/ 	.byte	0x04, 0x17
        /*000a*/ 	.short	(.L_34 - .L_33)
.L_33:
        /*000c*/ 	.word	0x00000000
        /*0010*/ 	.short	0x0000
        /*0012*/ 	.short	0x0000
        /*0014*/ 	.byte	0x00, 0xf0, 0x01, 0x20


	//----- nvinfo : EIATTR_AT_ENTRY_FRAGMENTS
	.align		4
.L_34:
        /*0018*/ 	.byte	0x04, 0x4f
        /*001a*/ 	.short	(.L_36 - .L_35)


	//   ....[0]....
.L_35:
        /*001c*/ 	.word	0x00000006


	//----- nvinfo : EIATTR_RESERVED_SMEM_USED
	.align		4
.L_36:
        /*0020*/ 	.byte	0x01, 0x41
	.zero		2


	//----- nvinfo : EIATTR_SPARSE_MMA_MASK
	.align		4
        /*0024*/ 	.byte	0x03, 0x50
        /*0026*/ 	.short	0x0000


	//----- nvinfo : EIATTR_TCGEN05_1CTA_USED
	.align		4
        /*0028*/ 	.byte	0x01, 0x51
	.zero		2


	//----- nvinfo : EIATTR_MAXREG_COUNT
	.align		4
        /*002c*/ 	.byte	0x03, 0x1b
        /*002e*/ 	.short	0x00ff


	//----- nvinfo : EIATTR_NUM_BARRIERS
	.align		4
        /*0030*/ 	.byte	0x02, 0x4c
        /*0032*/ 	.byte	0x07
	.zero		1


	//----- nvinfo : EIATTR_EXTERNS
	.align		4
        /*0034*/ 	.byte	0x04, 0x0f
        /*0036*/ 	.short	(.L_38 - .L_37)


	//   ....[0]....
	.align		4
.L_37:
        /*0038*/ 	.word	index@(__assertfail)


	//----- nvinfo : EIATTR_MERCURY_ISA_VERSION
	.align		4
.L_38:
        /*003c*/ 	.byte	0x03, 0x5f
        /*003e*/ 	.short	0x0101


	//----- nvinfo : EIATTR_INT_WARP_WIDE_INSTR_OFFSETS
	.align		4
        /*0040*/ 	.byte	0x04, 0x31
        /*0042*/ 	.short	(.L_40 - .L_39)


	//   ....[0]....
.L_39:
        /*0044*/ 	.word	0x00003db0


	//   ....[1]....
        /*0048*/ 	.word	0x00003de0


	//   ....[2]....
        /*004c*/ 	.word	0x00003e00


	//   ....[3]....
        /*0050*/ 	.word	0x00004940


	//   ....[4]....
        /*0054*/ 	.word	0x000049b0


	//   ....[5]....
        /*0058*/ 	.word	0x00004a90


	//   ....[6]....
        /*005c*/ 	.word	0x00004b10


	//   ....[7]....
        /*0060*/ 	.word	0x00004c10


	//   ....[8]....
        /*0064*/ 	.word	0x00004c90


	//   ....[9]....
        /*0068*/ 	.word	0x00004d80


	//   ....[10]....
        /*006c*/ 	.word	0x00004e30


	//----- nvinfo : EIATTR_COOP_GROUP_MASK_REGIDS
	.align		4
.L_40:
        /*0070*/ 	.byte	0x04, 0x29
        /*0072*/ 	.short	(.L_42 - .L_41)


	//   ....[0]....
.L_41:
        /*0074*/ 	.word	0xffffffff


	//   ....[1]....
        /*0078*/ 	.word	0xffffffff


	//   ....[2]....
        /*007c*/ 	.word	0xffffffff


	//   ....[3]....
        /*0080*/ 	.word	0xffffffff


	//   ....[4]....
        /*0084*/ 	.word	0xffffffff


	//   ....[5]....
        /*0088*/ 	.word	0xffffffff


	//   ....[6]....
        /*008c*/ 	.word	0xffffffff


	//   ....[7]....
        /*0090*/ 	.word	0xffffffff


	//   ....[8]....
        /*0094*/ 	.word	0xffffffff


	//   ....[9]....
        /*0098*/ 	.word	0xffffffff


	//   ....[10]....
        /*009c*/ 	.word	0xffffffff


	//   ....[11]....
        /*00a0*/ 	.word	0xffffffff


	//   ....[12]....
        /*00a4*/ 	.word	0xffffffff


	//   ....[13]....
        /*00a8*/ 	.word	0xffffffff


	//----- nvinfo : EIATTR_COOP_GROUP_INSTR_OFFSETS
	.align		4
.L_42:
        /*00ac*/ 	.byte	0x04, 0x28
        /*00ae*/ 	.short	(.L_44 - .L_43)


	//   ....[0]....
.L_43:
        /*00b0*/ 	.word	0x00000080


	//   ....[1]....
        /*00b4*/ 	.word	0x000004f0


	//   ....[2]....
        /*00b8*/ 	.word	0x000006c0


	//   ....[3]....
        /*00bc*/ 	.word	0x00000860


	//   ....[4]....
        /*00c0*/ 	.word	0x00000960


	//   ....[5]....
        /*00c4*/ 	.word	0x00000ad0


	//   ....[6]....
        /*00c8*/ 	.word	0x00000c70


	//   ....[7]....
        /*00cc*/ 	.word	0x00000e20


	//   ....[8]....
        /*00d0*/ 	.word	0x00002050


	//   ....[9]....
        /*00d4*/ 	.word	0x00002fa0


	//   ....[10]....
        /*00d8*/ 	.word	0x000031b0


	//   ....[11]....
        /*00dc*/ 	.word	0x000031e0


	//   ....[12]....
        /*00e0*/ 	.word	0x00003c90


	//   ....[13]....
        /*00e4*/ 	.word	0x00003ec0


	//----- nvinfo : EIATTR_VRC_CTA_INIT_COUNT
	.align		4
.L_44:
        /*00e8*/ 	.byte	0x02, 0x4a
        /*00ea*/ 	.byte	0x80
	.zero		1


	//----- nvinfo : EIATTR_SYSCALL_OFFSETS
	.align		4
        /*00ec*/ 	.byte	0x04, 0x46
        /*00ee*/ 	.short	(.L_46 - .L_45)


	//   ....[0]....
.L_45:
        /*00f0*/ 	.word	0x00005ac0


	//   ....[1]....
        /*00f4*/ 	.word	0x00005c00


	//   ....[2]....
        /*00f8*/ 	.word	0x00006430


	//   ....[3]....
        /*00fc*/ 	.word	0x000071d0


	//   ....[4]....
        /*0100*/ 	.word	0x00007f20


	//   ....[5]....
        /*0104*/ 	.word	0x00008c90


	//----- nvinfo : EIATTR_MBARRIER_INSTR_OFFSETS
	.align		4
.L_46:
        /*0108*/ 	.byte	0x04, 0x39
        /*010a*/ 	.short	(.L_48 - .L_47)


	//   ....[0]....
.L_47:
        /*010c*/ 	.word	0x00000610
        /*0110*/ 	.word	0x000000ff
        /*0114*/ 	.word	0x00000000
        /*0118*/ 	.short	0x0100
        /*011a*/ 	.byte	0x04
	.zero		1


	//   ....[1]....
        /*011c*/ 	.word	0x00000620
        /*0120*/ 	.word	0x000000ff
        /*0124*/ 	.word	0x00000028
        /*0128*/ 	.short	0x0100
        /*012a*/ 	.byte	0x04
	.zero		1


	//   ....[2]....
        /*012c*/ 	.word	0x00000630
        /*0130*/ 	.word	0x000000ff
        /*0134*/ 	.word	0x00000008
        /*0138*/ 	.short	0x0100
        /*013a*/ 	.byte	0x04
	.zero		1


	//   ....[3]....
        /*013c*/ 	.word	0x00000640
        /*0140*/ 	.word	0x000000ff
        /*0144*/ 	.word	0x00000030
        /*0148*/ 	.short	0x0100
        /*014a*/ 	.byte	0x04
	.zero		1


	//   ....[4]....
        /*014c*/ 	.word	0x00000650
        /*0150*/ 	.word	0x000000ff
        /*0154*/ 	.word	0x00000010
        /*0158*/ 	.short	0x0100
        /*015a*/ 	.byte	0x04
	.zero		1


	//   ....[5]....
        /*015c*/ 	.word	0x00000660
        /*0160*/ 	.word	0x000000ff
        /*0164*/ 	.word	0x00000038
        /*0168*/ 	.short	0x0100
        /*016a*/ 	.byte	0x04
	.zero		1


	//   ....[6]....
        /*016c*/ 	.word	0x00000670
        /*0170*/ 	.word	0x000000ff
        /*0174*/ 	.word	0x00000018
        /*0178*/ 	.short	0x0100
        /*017a*/ 	.byte	0x04
	.zero		1


	//   ....[7]....
        /*017c*/ 	.word	0x00000680
        /*0180*/ 	.word	0x000000ff
        /*0184*/ 	.word	0x00000040
        /*0188*/ 	.short	0x0100
        /*018a*/ 	.byte	0x04
	.zero		1


	//   ....[8]....
        /*018c*/ 	.word	0x00000690
        /*0190*/ 	.word	0x000000ff
        /*0194*/ 	.word	0x00000020
        /*0198*/ 	.short	0x0100
        /*019a*/ 	.byte	0x04
	.zero		1


	//   ....[9]....
        /*019c*/ 	.word	0x000006a0
        /*01a0*/ 	.word	0x000000ff
        /*01a4*/ 	.word	0x00000048
        /*01a8*/ 	.short	0x0100
        /*01aa*/ 	.byte	0x04
	.zero		1


	//   ....[10]....
        /*01ac*/ 	.word	0x000007d0
        /*01b0*/ 	.word	0x000000ff
        /*01b4*/ 	.word	0x00000050
        /*01b8*/ 	.short	0x0100
        /*01ba*/ 	.byte	0x04
	.zero		1


	//   ....[11]....
        /*01bc*/ 	.word	0x000007e0
        /*01c0*/ 	.word	0x000000ff
        /*01c4*/ 	.word	0x00000070
        /*01c8*/ 	.short	0x0100
        /*01ca*/ 	.byte	0x04
	.zero		1


	//   ....[12]....
        /*01cc*/ 	.word	0x000007f0
        /*01d0*/ 	.word	0x000000ff
        /*01d4*/ 	.word	0x00000058
        /*01d8*/ 	.short	0x0100
        /*01da*/ 	.byte	0x04
	.zero		1


	//   ....[13]....
        /*01dc*/ 	.word	0x00000800
        /*01e0*/ 	.word	0x000000ff
        /*01e4*/ 	.word	0x00000078
        /*01e8*/ 	.short	0x0100
        /*01ea*/ 	.byte	0x04
	.zero		1


	//   ....[14]....
        /*01ec*/ 	.word	0x00000810
        /*01f0*/ 	.word	0x000000ff
        /*01f4*/ 	.word	0x00000060
        /*01f8*/ 	.short	0x0100
        /*01fa*/ 	.byte	0x04
	.zero		1


	//   ....[15]....
        /*01fc*/ 	.word	0x00000820
        /*0200*/ 	.word	0x000000ff
        /*0204*/ 	.word	0x00000080
        /*0208*/ 	.short	0x0100
        /*020a*/ 	.byte	0x04
	.zero		1


	//   ....[16]....
        /*020c*/ 	.word	0x00000830
        /*0210*/ 	.word	0x000000ff
        /*0214*/ 	.word	0x00000068
        /*0218*/ 	.short	0x0100
        /*021a*/ 	.byte	0x04
	.zero		1


	//   ....[17]....
        /*021c*/ 	.word	0x00000840
        /*0220*/ 	.word	0x000000ff
        /*0224*/ 	.word	0x00000088
        /*0228*/ 	.short	0x0100
        /*022a*/ 	.byte	0x04
	.zero		1


	//   ....[18]....
        /*022c*/ 	.word	0x00000930
        /*0230*/ 	.word	0x000000ff
        /*0234*/ 	.word	0x00000090
        /*0238*/ 	.short	0x0100
        /*023a*/ 	.byte	0x06
	.zero		1


	//   ....[19]....
        /*023c*/ 	.word	0x00000940
        /*0240*/ 	.word	0x000000ff
        /*0244*/ 	.word	0x00000098
        /*0248*/ 	.short	0x0100
        /*024a*/ 	.byte	0x06
	.zero		1


	//   ....[20]....
        /*024c*/ 	.word	0x00000a80
        /*0250*/ 	.word	0x000000ff
        /*0254*/ 	.word	0x000000a0
        /*0258*/ 	.short	0x0100
        /*025a*/ 	.byte	0x06
	.zero		1


	//   ....[21]....
        /*025c*/ 	.word	0x00000a90
        /*0260*/ 	.word	0x000000ff
        /*0264*/ 	.word	0x000000b0
        /*0268*/ 	.short	0x0100
        /*026a*/ 	.byte	0x06
	.zero		1


	//   ....[22]....
        /*026c*/ 	.word	0x00000aa0
        /*0270*/ 	.word	0x000000ff
        /*0274*/ 	.word	0x000000a8
        /*0278*/ 	.short	0x0100
        /*027a*/ 	.byte	0x06
	.zero		1


	//   ....[23]....
        /*027c*/ 	.word	0x00000ab0
        /*0280*/ 	.word	0x000000ff
        /*0284*/ 	.word	0x000000b8
        /*0288*/ 	.short	0x0100
        /*028a*/ 	.byte	0x06
	.zero		1


	//   ....[24]....
        /*028c*/ 	.word	0x00000be0
        /*0290*/ 	.word	0x000000ff
        /*0294*/ 	.word	0x000000c0
        /*0298*/ 	.short	0x0100
        /*029a*/ 	.byte	0x04
	.zero		1


	//   ....[25]....
        /*029c*/ 	.word	0x00000bf0
        /*02a0*/ 	.word	0x000000ff
        /*02a4*/ 	.word	0x000000e0
        /*02a8*/ 	.short	0x0100
        /*02aa*/ 	.byte	0x04
	.zero		1


	//   ....[26]....
        /*02ac*/ 	.word	0x00000c00
        /*02b0*/ 	.word	0x000000ff
        /*02b4*/ 	.word	0x000000c8
        /*02b8*/ 	.short	0x0100
        /*02ba*/ 	.byte	0x04
	.zero		1


	//   ....[27]....
        /*02bc*/ 	.word	0x00000c10
        /*02c0*/ 	.word	0x000000ff
        /*02c4*/ 	.word	0x000000e8
        /*02c8*/ 	.short	0x0100
        /*02ca*/ 	.byte	0x04
	.zero		1


	//   ....[28]....
        /*02cc*/ 	.word	0x00000c20
        /*02d0*/ 	.word	0x000000ff
        /*02d4*/ 	.word	0x000000d0
        /*02d8*/ 	.short	0x0100
        /*02da*/ 	.byte	0x04
	.zero		1


	//   ....[29]....
        /*02dc*/ 	.word	0x00000c30
        /*02e0*/ 	.word	0x000000ff
        /*02e4*/ 	.word	0x000000f0
        /*02e8*/ 	.short	0x0100
        /*02ea*/ 	.byte	0x04
	.zero		1


	//   ....[30]....
        /*02ec*/ 	.word	0x00000c40
        /*02f0*/ 	.word	0x000000ff
        /*02f4*/ 	.word	0x000000d8
        /*02f8*/ 	.short	0x0100
        /*02fa*/ 	.byte	0x04
	.zero		1


	//   ....[31]....
        /*02fc*/ 	.word	0x00000c50
        /*0300*/ 	.word	0x000000ff
        /*0304*/ 	.word	0x000000f8
        /*0308*/ 	.short	0x0100
        /*030a*/ 	.byte	0x04
	.zero		1


	//   ....[32]....
        /*030c*/ 	.word	0x00000d40
        /*0310*/ 	.word	0x000000ff
        /*0314*/ 	.word	0x00000100
        /*0318*/ 	.short	0x0100
        /*031a*/ 	.byte	0x04
	.zero		1


	//   ....[33]....
        /*031c*/ 	.word	0x00000d50
        /*0320*/ 	.word	0x000000ff
        /*0324*/ 	.word	0x00000110
        /*0328*/ 	.short	0x0100
        /*032a*/ 	.byte	0x04
	.zero		1


	//   ....[34]....
        /*032c*/ 	.word	0x00000d60
        /*0330*/ 	.word	0x000000ff
        /*0334*/ 	.word	0x00000108
        /*0338*/ 	.short	0x0100
        /*033a*/ 	.byte	0x04
	.zero		1


	//   ....[35]....
        /*033c*/ 	.word	0x00000d70
        /*0340*/ 	.word	0x000000ff
        /*0344*/ 	.word	0x00000118
        /*0348*/ 	.short	0x0100
        /*034a*/ 	.byte	0x04
	.zero		1


	//   ....[36]....
        /*034c*/ 	.word	0x000018d0
        /*0350*/ 	.word	0x00000000
        /*0354*/ 	.word	0x00000110
        /*0358*/ 	.short	0x010a
        /*035a*/ 	.byte	0xff
	.zero		1


	//   ....[37]....
        /*035c*/ 	.word	0x00001900
        /*0360*/ 	.word	0x00000000
        /*0364*/ 	.word	0x00000100
        /*0368*/ 	.short	0x0101
        /*036a*/ 	.byte	0xff
	.zero		1


	//   ....[38]....
        /*036c*/ 	.word	0x000019d0
        /*0370*/ 	.word	0x000000ff
        /*0374*/ 	.word	0x00000028
        /*0378*/ 	.short	0x010a
        /*037a*/ 	.byte	0x04
	.zero		1


	//   ....[39]....
        /*037c*/ 	.word	0x00001a50
        /*0380*/ 	.word	0x000000ff
        /*0384*/ 	.word	0x00000028
        /*0388*/ 	.short	0x010a
        /*038a*/ 	.byte	0x21
	.zero		1


	//   ....[40]....
        /*038c*/ 	.word	0x00001be0
        /*0390*/ 	.word	0x000000ff
        /*0394*/ 	.word	0x00000028
        /*0398*/ 	.short	0x010a
        /*039a*/ 	.byte	0x08
	.zero		1


	//   ....[41]....
        /*039c*/ 	.word	0x00001d00
        /*03a0*/ 	.word	0x000000ff
        /*03a4*/ 	.word	0x00000098
        /*03a8*/ 	.short	0x0101
        /*03aa*/ 	.byte	0x06
	.zero		1


	//   ....[42]....
        /*03ac*/ 	.word	0x00001d20
        /*03b0*/ 	.word	0x000000ff
        /*03b4*/ 	.word	0x00000028
        /*03b8*/ 	.short	0x010a
        /*03ba*/ 	.byte	0x04
	.zero		1


	//   ....[43]....
        /*03bc*/ 	.word	0x00001da0
        /*03c0*/ 	.word	0x000000ff
        /*03c4*/ 	.word	0x00000028
        /*03c8*/ 	.short	0x010a
        /*03ca*/ 	.byte	0x11
	.zero		1


	//   ....[44]....
        /*03cc*/ 	.word	0x00001f30
        /*03d0*/ 	.word	0x000000ff
        /*03d4*/ 	.word	0x00000028
        /*03d8*/ 	.short	0x010a
        /*03da*/ 	.byte	0x07
	.zero		1


	//   ....[45]....
        /*03dc*/ 	.word	0x00002080
        /*03e0*/ 	.word	0x00000003
        /*03e4*/ 	.word	0x000000a0
        /*03e8*/ 	.short	0x010a
        /*03ea*/ 	.byte	0xff
	.zero		1


	//   ....[46]....
        /*03ec*/ 	.word	0x000021d0
        /*03f0*/ 	.word	0x00000000
        /*03f4*/ 	.word	0x00000000
        /*03f8*/ 	.short	0x0101
        /*03fa*/ 	.byte	0xff
	.zero		1


	//   ....[47]....
        /*03fc*/ 	.word	0x00002790
        /*0400*/ 	.word	0x000000ff
        /*0404*/ 	.word	0x00000000
        /*0408*/ 	.short	0x010a
        /*040a*/ 	.byte	0x04
	.zero		1


	//   ....[48]....
        /*040c*/ 	.word	0x00002820
        /*0410*/ 	.word	0x000000ff
        /*0414*/ 	.word	0x00000000
        /*0418*/ 	.short	0x010a
        /*041a*/ 	.byte	0x05
	.zero		1


	//   ....[49]....
        /*041c*/ 	.word	0x000028b0
        /*0420*/ 	.word	0x000000ff
        /*0424*/ 	.word	0x00000000
        /*0428*/ 	.short	0x010a
        /*042a*/ 	.byte	0x05
	.zero		1


	//   ....[50]....
        /*042c*/ 	.word	0x00002940
        /*0430*/ 	.word	0x000000ff
        /*0434*/ 	.word	0x00000000
        /*0438*/ 	.short	0x010a
        /*043a*/ 	.byte	0x05
	.zero		1


	//   ....[51]....
        /*043c*/ 	.word	0x000029e0
        /*0440*/ 	.word	0x00000000
        /*0444*/ 	.word	0x00000000
        /*0448*/ 	.short	0x010a
        /*044a*/ 	.byte	0xff
	.zero		1


	//   ....[52]....
        /*044c*/ 	.word	0x00002b00
        /*0450*/ 	.word	0x00000002
        /*0454*/ 	.word	0x00000100
        /*0458*/ 	.short	0x010a
        /*045a*/ 	.byte	0xff
	.zero		1


	//   ....[53]....
        /*045c*/ 	.word	0x00002b70
        /*0460*/ 	.word	0x00000002
        /*0464*/ 	.word	0x00000000
        /*0468*/ 	.short	0x0101
        /*046a*/ 	.byte	0xff
	.zero		1


	//   ....[54]....
        /*046c*/ 	.word	0x00002b90
        /*0470*/ 	.word	0x000000ff
        /*0474*/ 	.word	0x000000b0
        /*0478*/ 	.short	0x010a
        /*047a*/ 	.byte	0x04
	.zero		1


	//   ....[55]....
        /*047c*/ 	.word	0x00002cb0
        /*0480*/ 	.word	0x00000002
        /*0484*/ 	.word	0x000000a0
        /*0488*/ 	.short	0x010a
        /*048a*/ 	.byte	0xff
	.zero		1


	//   ....[56]....
        /*048c*/ 	.word	0x00002db0
        /*0490*/ 	.word	0x00000002
        /*0494*/ 	.word	0x00000000
        /*0498*/ 	.short	0x0101
        /*049a*/ 	.byte	0xff
	.zero		1


	//   ....[57]....
        /*049c*/ 	.word	0x00002e40
        /*04a0*/ 	.word	0x000000ff
        /*04a4*/ 	.word	0x000000b0
        /*04a8*/ 	.short	0x0106
        /*04aa*/ 	.byte	0x04
	.zero		1


	//   ....[58]....
        /*04ac*/ 	.word	0x00002e60
        /*04b0*/ 	.word	0x000000ff
        /*04b4*/ 	.word	0x000000b0
        /*04b8*/ 	.short	0x010a
        /*04ba*/ 	.byte	0x04
	.zero		1


	//   ....[59]....
        /*04bc*/ 	.word	0x00002ef0
        /*04c0*/ 	.word	0x000000ff
        /*04c4*/ 	.word	0x000000b0
        /*04c8*/ 	.short	0x0106
        /*04ca*/ 	.byte	0x07
	.zero		1


	//   ....[60]....
        /*04cc*/ 	.word	0x00002f30
        /*04d0*/ 	.word	0x00000000
        /*04d4*/ 	.word	0x000000b0
        /*04d8*/ 	.short	0x010a
        /*04da*/ 	.byte	0xff
	.zero		1


	//   ....[61]....
        /*04dc*/ 	.word	0x00003480
        /*04e0*/ 	.word	0x00000000
        /*04e4*/ 	.word	0x000000a0
        /*04e8*/ 	.short	0x010a
        /*04ea*/ 	.byte	0xff
	.zero		1


	//   ....[62]....
        /*04ec*/ 	.word	0x00003580
        /*04f0*/ 	.word	0x00000003
        /*04f4*/ 	.word	0x00000000
        /*04f8*/ 	.short	0x0101
        /*04fa*/ 	.byte	0xff
	.zero		1


	//   ....[63]....
        /*04fc*/ 	.word	0x00003590
        /*0500*/ 	.word	0x000000ff
        /*0504*/ 	.word	0x00000000
        /*0508*/ 	.short	0x010a
        /*050a*/ 	.byte	0x04
	.zero		1


	//   ....[64]....
        /*050c*/ 	.word	0x00003610
        /*0510*/ 	.word	0x000000ff
        /*0514*/ 	.word	0x000000e0
        /*0518*/ 	.short	0x010a
        /*051a*/ 	.byte	0x1f
	.zero		1


	//   ....[65]....
        /*051c*/ 	.word	0x000036f0
        /*0520*/ 	.word	0x000000ff
        /*0524*/ 	.word	0x00000000
        /*0528*/ 	.short	0x010a
        /*052a*/ 	.byte	0x05
	.zero		1


	//   ....[66]....
        /*052c*/ 	.word	0x00003830
        /*0530*/ 	.word	0x000000ff
        /*0534*/ 	.word	0x00000000
        /*0538*/ 	.short	0x010a
        /*053a*/ 	.byte	0x04
	.zero		1


	//   ....[67]....
        /*053c*/ 	.word	0x00003ac0
        /*0540*/ 	.word	0x000000ff
        /*0544*/ 	.word	0x00000000
        /*0548*/ 	.short	0x010a
        /*054a*/ 	.byte	0x04
	.zero		1


	//   ....[68]....
        /*054c*/ 	.word	0x00003b50
        /*0550*/ 	.word	0x000000ff
        /*0554*/ 	.word	0x00000000
        /*0558*/ 	.short	0x010a
        /*055a*/ 	.byte	0x05
	.zero		1


	//   ....[69]....
        /*055c*/ 	.word	0x00003be0
        /*0560*/ 	.word	0x000000ff
        /*0564*/ 	.word	0x00000000
        /*0568*/ 	.short	0x010a
        /*056a*/ 	.byte	0x05
	.zero		1


	//   ....[70]....
        /*056c*/ 	.word	0x00003c70
        /*0570*/ 	.word	0x000000ff
        /*0574*/ 	.word	0x00000000
        /*0578*/ 	.short	0x010a
        /*057a*/ 	.byte	0x04
	.zero		1


	//   ....[71]....
        /*057c*/ 	.word	0x00004140
        /*0580*/ 	.word	0x0000000c
        /*0584*/ 	.word	0x000000a0
        /*0588*/ 	.short	0x010a
        /*058a*/ 	.byte	0xff
	.zero		1


	//   ....[72]....
        /*058c*/ 	.word	0x000042b0
        /*0590*/ 	.word	0x00000000
        /*0594*/ 	.word	0x00000000
        /*0598*/ 	.short	0x0101
        /*059a*/ 	.byte	0xff
	.zero		1


	//   ....[73]....
        /*059c*/ 	.word	0x00004740
        /*05a0*/ 	.word	0x000000ff
        /*05a4*/ 	.word	0x00000098
        /*05a8*/ 	.short	0x010a
        /*05aa*/ 	.byte	0x15
	.zero		1


	//   ....[74]....
        /*05ac*/ 	.word	0x000048c0
        /*05b0*/ 	.word	0x000000ff
        /*05b4*/ 	.word	0x00000070
        /*05b8*/ 	.short	0x010a
        /*05ba*/ 	.byte	0x15
	.zero		1


	//   ....[75]....
        /*05bc*/ 	.word	0x00004a40
        /*05c0*/ 	.word	0x000000ff
        /*05c4*/ 	.word	0x00000050
        /*05c8*/ 	.short	0x010b
        /*05ca*/ 	.byte	0x15
	.zero		1


	//   ....[76]....
        /*05cc*/ 	.word	0x00004a50
        /*05d0*/ 	.word	0x000000ff
        /*05d4*/ 	.word	0x00000000
        /*05d8*/ 	.short	0x0101
        /*05da*/ 	.byte	0x06
	.zero		1


	//   ....[77]....
        /*05dc*/ 	.word	0x00004a60
        /*05e0*/ 	.word	0x000000ff
        /*05e4*/ 	.word	0x00000078
        /*05e8*/ 	.short	0x010a
        /*05ea*/ 	.byte	0x15
	.zero		1


	//   ....[78]....
        /*05ec*/ 	.word	0x00004bc0
        /*05f0*/ 	.word	0x000000ff
        /*05f4*/ 	.word	0x00000058
        /*05f8*/ 	.short	0x010b
        /*05fa*/ 	.byte	0x15
	.zero		1


	//   ....[79]....
        /*05fc*/ 	.word	0x00004bd0
        /*0600*/ 	.word	0x000000ff
        /*0604*/ 	.word	0x00000000
        /*0608*/ 	.short	0x0101
        /*060a*/ 	.byte	0x06
	.zero		1


	//   ....[80]....
        /*060c*/ 	.word	0x00004be0
        /*0610*/ 	.word	0x000000ff
        /*0614*/ 	.word	0x00000080
        /*0618*/ 	.short	0x010a
        /*061a*/ 	.byte	0x15
	.zero		1


	//   ....[81]....
        /*061c*/ 	.word	0x00004d30
        /*0620*/ 	.word	0x000000ff
        /*0624*/ 	.word	0x00000060
        /*0628*/ 	.short	0x010b
        /*062a*/ 	.byte	0x15
	.zero		1


	//   ....[82]....
        /*062c*/ 	.word	0x00004d40
        /*0630*/ 	.word	0x000000ff
        /*0634*/ 	.word	0x00000000
        /*0638*/ 	.short	0x0101
        /*063a*/ 	.byte	0x06
	.zero		1


	//   ....[83]....
        /*063c*/ 	.word	0x00004d50
        /*0640*/ 	.word	0x000000ff
        /*0644*/ 	.word	0x00000088
        /*0648*/ 	.short	0x010a
        /*064a*/ 	.byte	0x15
	.zero		1


	//   ....[84]....
        /*064c*/ 	.word	0x00004f50
        /*0650*/ 	.word	0x000000ff
        /*0654*/ 	.word	0x00000068
        /*0658*/ 	.short	0x010b
        /*065a*/ 	.byte	0x15
	.zero		1


	//   ....[85]....
        /*065c*/ 	.word	0x00004f60
        /*0660*/ 	.word	0x000000ff
        /*0664*/ 	.word	0x00000000
        /*0668*/ 	.short	0x0101
        /*066a*/ 	.byte	0x25
	.zero		1


	//   ....[86]....
        /*066c*/ 	.word	0x00004f90
        /*0670*/ 	.word	0x000000ff
        /*0674*/ 	.word	0x00000070
        /*0678*/ 	.short	0x010a
        /*067a*/ 	.byte	0x15
	.zero		1


	//   ....[87]....
        /*067c*/ 	.word	0x00004fb0
        /*0680*/ 	.word	0x000000ff
        /*0684*/ 	.word	0x00000078
        /*0688*/ 	.short	0x010a
        /*068a*/ 	.byte	0x15
	.zero		1


	//   ....[88]....
        /*068c*/ 	.word	0x00004fd0
        /*0690*/ 	.word	0x000000ff
        /*0694*/ 	.word	0x00000080
        /*0698*/ 	.short	0x010a
        /*069a*/ 	.byte	0x15
	.zero		1


	//   ....[89]....
        /*069c*/ 	.word	0x00005010
        /*06a0*/ 	.word	0x00000000
        /*06a4*/ 	.word	0x00000088
        /*06a8*/ 	.short	0x010a
        /*06aa*/ 	.byte	0xff
	.zero		1


	//   ....[90]....
        /*06ac*/ 	.word	0x00005350
        /*06b0*/ 	.word	0x00000003
        /*06b4*/ 	.word	0x000000a0
        /*06b8*/ 	.short	0x010a
        /*06ba*/ 	.byte	0xff
	.zero		1


	//   ....[91]....
        /*06bc*/ 	.word	0x000054d0
        /*06c0*/ 	.word	0x00000000
        /*06c4*/ 	.word	0x00000000
        /*06c8*/ 	.short	0x0101
        /*06ca*/ 	.byte	0xff
	.zero		1


	//   ....[92]....
        /*06cc*/ 	.word	0x00005ff0
        /*06d0*/ 	.word	0x00000002
        /*06d4*/ 	.word	0x00000050
        /*06d8*/ 	.short	0x010a
        /*06da*/ 	.byte	0xff
	.zero		1


	//   ....[93]....
        /*06dc*/ 	.word	0x00006030
        /*06e0*/ 	.word	0x00000034
        /*06e4*/ 	.word	0x000000c0
        /*06e8*/ 	.short	0x010a
        /*06ea*/ 	.byte	0xff
	.zero		1


	//   ....[94]....
        /*06ec*/ 	.word	0x00006170
        /*06f0*/ 	.word	0x00000002
        /*06f4*/ 	.word	0x00000050
        /*06f8*/ 	.short	0x010a
        /*06fa*/ 	.byte	0xff
	.zero		1


	//   ....[95]....
        /*06fc*/ 	.word	0x00006290
        /*0700*/ 	.word	0x00000000
        /*0704*/ 	.word	0x00000000
        /*0708*/ 	.short	0x0101
        /*070a*/ 	.byte	0xff
	.zero		1


	//   ....[96]....
        /*070c*/ 	.word	0x00006310
        /*0710*/ 	.word	0x00000034
        /*0714*/ 	.word	0x000000c0
        /*0718*/ 	.short	0x010a
        /*071a*/ 	.byte	0xff
	.zero		1


	//   ....[97]....
        /*071c*/ 	.word	0x00006e80
        /*0720*/ 	.word	0x00000000
        /*0724*/ 	.word	0x00000050
        /*0728*/ 	.short	0x010a
        /*072a*/ 	.byte	0xff
	.zero		1


	//   ....[98]....
        /*072c*/ 	.word	0x00006f30
        /*0730*/ 	.word	0x00000000
        /*0734*/ 	.word	0x00000050
        /*0738*/ 	.short	0x010a
        /*073a*/ 	.byte	0xff
	.zero		1


	//   ....[99]....
        /*073c*/ 	.word	0x00007050
        /*0740*/ 	.word	0x00000000
        /*0744*/ 	.word	0x00000000
        /*0748*/ 	.short	0x0101
        /*074a*/ 	.byte	0xff
	.zero		1


	//   ....[100]....
        /*074c*/ 	.word	0x00007bc0
        /*0750*/ 	.word	0x00000000
        /*0754*/ 	.word	0x00000050
        /*0758*/ 	.short	0x010a
        /*075a*/ 	.byte	0xff
	.zero		1


	//   ....[101]....
        /*075c*/ 	.word	0x00007c70
        /*0760*/ 	.word	0x00000000
        /*0764*/ 	.word	0x00000050
        /*0768*/ 	.short	0x010a
        /*076a*/ 	.byte	0xff
	.zero		1


	//   ....[102]....
        /*076c*/ 	.word	0x00007da0
        /*0770*/ 	.word	0x00000000
        /*0774*/ 	.word	0x00000000
        /*0778*/ 	.short	0x0101
        /*077a*/ 	.byte	0xff
	.zero		1


	//   ....[103]....
        /*077c*/ 	.word	0x00008940
        /*0780*/ 	.word	0x00000000
        /*0784*/ 	.word	0x00000050
        /*0788*/ 	.short	0x010a
        /*078a*/ 	.byte	0xff
	.zero		1


	//   ....[104]....
        /*078c*/ 	.word	0x000089f0
        /*0790*/ 	.word	0x00000000
        /*0794*/ 	.word	0x00000050
        /*0798*/ 	.short	0x010a
        /*079a*/ 	.byte	0xff
	.zero		1


	//   ....[105]....
        /*079c*/ 	.word	0x00008b10
        /*07a0*/ 	.word	0x00000000
        /*07a4*/ 	.word	0x00000000
        /*07a8*/ 	.short	0x0101
        /*07aa*/ 	.byte	0xff
	.zero		1


	//   ....[106]....
        /*07ac*/ 	.word	0x00008f20
        /*07b0*/ 	.word	0x000000ff
        /*07b4*/ 	.word	0x00000000
        /*07b8*/ 	.short	0x0101
        /*07ba*/ 	.byte	0x04
	.zero		1


	//   ....[107]....
        /*07bc*/ 	.word	0x00009820
        /*07c0*/ 	.word	0x00000000
        /*07c4*/ 	.word	0x00000110
        /*07c8*/ 	.short	0x010a
        /*07ca*/ 	.byte	0xff
	.zero		1


	//   ....[108]....
        /*07cc*/ 	.word	0x00009880
        /*07d0*/ 	.word	0x00000000
        /*07d4*/ 	.word	0x00000028
        /*07d8*/ 	.short	0x010a
        /*07da*/ 	.byte	0xff
	.zero		1


	//   ....[109]....
        /*07dc*/ 	.word	0x000098e0
        /*07e0*/ 	.word	0x00000000
        /*07e4*/ 	.word	0x00000028
        /*07e8*/ 	.short	0x010a
        /*07ea*/ 	.byte	0xff
	.zero		1


	//   ....[110]....
        /*07ec*/ 	.word	0x00009930
        /*07f0*/ 	.word	0x00000003
        /*07f4*/ 	.word	0x000000a0
        /*07f8*/ 	.short	0x010a
        /*07fa*/ 	.byte	0xff
	.zero		1


	//   ....[111]....
        /*07fc*/ 	.word	0x00009990
        /*0800*/ 	.word	0x00000000
        /*0804*/ 	.word	0x00000000
        /*0808*/ 	.short	0x010a
        /*080a*/ 	.byte	0xff
	.zero		1


	//   ....[112]....
        /*080c*/ 	.word	0x000099f0
        /*0810*/ 	.word	0x00000000
        /*0814*/ 	.word	0x00000000
        /*0818*/ 	.short	0x010a
        /*081a*/ 	.byte	0xff
	.zero		1


	//   ....[113]....
        /*081c*/ 	.word	0x00009a50
        /*0820*/ 	.word	0x00000000
        /*0824*/ 	.word	0x00000000
        /*0828*/ 	.short	0x010a
        /*082a*/ 	.byte	0xff
	.zero		1


	//   ....[114]....
        /*082c*/ 	.word	0x00009ab0
        /*0830*/ 	.word	0x00000000
        /*0834*/ 	.word	0x00000000
        /*0838*/ 	.short	0x010a
        /*083a*/ 	.byte	0xff
	.zero		1


	//   ....[115]....
        /*083c*/ 	.word	0x00009b00
        /*0840*/ 	.word	0x00000002
        /*0844*/ 	.word	0x00000100
        /*0848*/ 	.short	0x010a
        /*084a*/ 	.byte	0xff
	.zero		1


	//   ....[116]....
        /*084c*/ 	.word	0x00009b60
        /*0850*/ 	.word	0x00000002
        /*0854*/ 	.word	0x000000b0
        /*0858*/ 	.short	0x010a
        /*085a*/ 	.byte	0xff
	.zero		1


	//   ....[117]....
        /*085c*/ 	.word	0x00009bb0
        /*0860*/ 	.word	0x00000002
        /*0864*/ 	.word	0x000000a0
        /*0868*/ 	.short	0x010a
        /*086a*/ 	.byte	0xff
	.zero		1


	//   ....[118]....
        /*086c*/ 	.word	0x00009c10
        /*0870*/ 	.word	0x00000000
        /*0874*/ 	.word	0x000000b0
        /*0878*/ 	.short	0x010a
        /*087a*/ 	.byte	0xff
	.zero		1


	//   ....[119]....
        /*087c*/ 	.word	0x00009c60
        /*0880*/ 	.word	0x00000000
        /*0884*/ 	.word	0x000000a0
        /*0888*/ 	.short	0x010a
        /*088a*/ 	.byte	0xff
	.zero		1


	//   ....[120]....
        /*088c*/ 	.word	0x00009cc0
        /*0890*/ 	.word	0x00000002
        /*0894*/ 	.word	0x000000e0
        /*0898*/ 	.short	0x010a
        /*089a*/ 	.byte	0xff
	.zero		1


	//   ....[121]....
        /*089c*/ 	.word	0x00009d20
        /*08a0*/ 	.word	0x00000000
        /*08a4*/ 	.word	0x00000000
        /*08a8*/ 	.short	0x010a
        /*08aa*/ 	.byte	0xff
	.zero		1


	//   ....[122]....
        /*08ac*/ 	.word	0x00009d80
        /*08b0*/ 	.word	0x00000000
        /*08b4*/ 	.word	0x00000000
        /*08b8*/ 	.short	0x010a
        /*08ba*/ 	.byte	0xff
	.zero		1


	//   ....[123]....
        /*08bc*/ 	.word	0x00009de0
        /*08c0*/ 	.word	0x00000000
        /*08c4*/ 	.word	0x00000000
        /*08c8*/ 	.short	0x010a
        /*08ca*/ 	.byte	0xff
	.zero		1


	//   ....[124]....
        /*08cc*/ 	.word	0x00009e40
        /*08d0*/ 	.word	0x00000000
        /*08d4*/ 	.word	0x00000000
        /*08d8*/ 	.short	0x010a
        /*08da*/ 	.byte	0xff
	.zero		1


	//   ....[125]....
        /*08dc*/ 	.word	0x00009ea0
        /*08e0*/ 	.word	0x00000000
        /*08e4*/ 	.word	0x00000000
        /*08e8*/ 	.short	0x010a
        /*08ea*/ 	.byte	0xff
	.zero		1


	//   ....[126]....
        /*08ec*/ 	.word	0x00009ef0
        /*08f0*/ 	.word	0x0000000c
        /*08f4*/ 	.word	0x000000a0
        /*08f8*/ 	.short	0x010a
        /*08fa*/ 	.byte	0xff
	.zero		1


	//   ....[127]....
        /*08fc*/ 	.word	0x00009f50
        /*0900*/ 	.word	0x00000000
        /*0904*/ 	.word	0x00000098
        /*0908*/ 	.short	0x010a
        /*090a*/ 	.byte	0xff
	.zero		1


	//   ....[128]....
        /*090c*/ 	.word	0x00009fb0
        /*0910*/ 	.word	0x00000000
        /*0914*/ 	.word	0x00000070
        /*0918*/ 	.short	0x010a
        /*091a*/ 	.byte	0xff
	.zero		1


	//   ....[129]....
        /*091c*/ 	.word	0x0000a010
        /*0920*/ 	.word	0x00000000
        /*0924*/ 	.word	0x00000078
        /*0928*/ 	.short	0x010a
        /*092a*/ 	.byte	0xff
	.zero		1


	//   ....[130]....
        /*092c*/ 	.word	0x0000a070
        /*0930*/ 	.word	0x00000000
        /*0934*/ 	.word	0x00000080
        /*0938*/ 	.short	0x010a
        /*093a*/ 	.byte	0xff
	.zero		1


	//   ....[131]....
        /*093c*/ 	.word	0x0000a0d0
        /*0940*/ 	.word	0x00000000
        /*0944*/ 	.word	0x00000088
        /*0948*/ 	.short	0x010a
        /*094a*/ 	.byte	0xff
	.zero		1


	//   ....[132]....
        /*094c*/ 	.word	0x0000a130
        /*0950*/ 	.word	0x00000000
        /*0954*/ 	.word	0x00000070
        /*0958*/ 	.short	0x010a
        /*095a*/ 	.byte	0xff
	.zero		1


	//   ....[133]....
        /*095c*/ 	.word	0x0000a190
        /*0960*/ 	.word	0x00000000
        /*0964*/ 	.word	0x00000078
        /*0968*/ 	.short	0x010a
        /*096a*/ 	.byte	0xff
	.zero		1


	//   ....[134]....
        /*096c*/ 	.word	0x0000a1f0
        /*0970*/ 	.word	0x00000000
        /*0974*/ 	.word	0x00000080
        /*0978*/ 	.short	0x010a
        /*097a*/ 	.byte	0xff
	.zero		1


	//   ....[135]....
        /*097c*/ 	.word	0x0000a240
        /*0980*/ 	.word	0x00000003
        /*0984*/ 	.word	0x000000a0
        /*0988*/ 	.short	0x010a
        /*098a*/ 	.byte	0xff
	.zero		1


	//   ....[136]....
        /*098c*/ 	.word	0x0000a290
        /*0990*/ 	.word	0x00000002
        /*0994*/ 	.word	0x00000050
        /*0998*/ 	.short	0x010a
        /*099a*/ 	.byte	0xff
	.zero		1


	//   ....[137]....
        /*099c*/ 	.word	0x0000a2e0
        /*09a0*/ 	.word	0x00000034
        /*09a4*/ 	.word	0x000000c0
        /*09a8*/ 	.short	0x010a
        /*09aa*/ 	.byte	0xff
	.zero		1


	//   ....[138]....
        /*09ac*/ 	.word	0x0000a330
        /*09b0*/ 	.word	0x00000000
        /*09b4*/ 	.word	0x00000050
        /*09b8*/ 	.short	0x010a
        /*09ba*/ 	.byte	0xff
	.zero		1


	//   ....[139]....
        /*09bc*/ 	.word	0x0000a380
        /*09c0*/ 	.word	0x00000000
        /*09c4*/ 	.word	0x00000050
        /*09c8*/ 	.short	0x010a
        /*09ca*/ 	.byte	0xff
	.zero		1


	//   ....[140]....
        /*09cc*/ 	.word	0x0000a3d0
        /*09d0*/ 	.word	0x00000000
        /*09d4*/ 	.word	0x00000050
        /*09d8*/ 	.short	0x010a
        /*09da*/ 	.byte	0xff
	.zero		1


	//----- nvinfo : EIATTR_NUM_MBARRIERS
	.align		4
.L_48:
        /*09dc*/ 	.byte	0x03, 0x38
        /*09de*/ 	.short	0x0024


	//----- nvinfo : EIATTR_EXIT_INSTR_OFFSETS
	.align		4
        /*09e0*/ 	.byte	0x04, 0x1c
        /*09e2*/ 	.short	(.L_50 - .L_49)


	//   ....[0]....
.L_49:
        /*09e4*/ 	.word	0x00002a10


	//   ....[1]....
        /*09e8*/ 	.word	0x00002f00


	//   ....[2]....
        /*09ec*/ 	.word	0x00002f60


	//   ....[3]....
        /*09f0*/ 	.word	0x00003ed0


	//   ....[4]....
        /*09f4*/ 	.word	0x00005040


	//   ....[5]....
        /*09f8*/ 	.word	0x00005080


	//   ....[6]....
        /*09fc*/ 	.word	0x00009810


	//----- nvinfo : EIATTR_MAX_THREADS
	.align		4
.L_50:
        /*0a00*/ 	.byte	0x04, 0x05
        /*0a02*/ 	.short	(.L_52 - .L_51)
.L_51:
        /*0a04*/ 	.word	0x00000100
        /*0a08*/ 	.word	0x00000001
        /*0a0c*/ 	.word	0x00000001


	//----- nvinfo : EIATTR_CRS_STACK_SIZE
	.align		4
.L_52:
        /*0a10*/ 	.byte	0x04, 0x1e
        /*0a12*/ 	.short	(.L_54 - .L_53)
.L_53:
        /*0a14*/ 	.word	0x00000000


	//----- nvinfo : EIATTR_CBANK_PARAM_SIZE
	.align		4
.L_54:
        /*0a18*/ 	.byte	0x03, 0x19
        /*0a1a*/ 	.short	0x0800


	//----- nvinfo : EIATTR_PARAM_CBANK
	.align		4
        /*0a1c*/ 	.byte	0x04, 0x0a
        /*0a1e*/ 	.short	(.L_56 - .L_55)
	.align		4
.L_55:
        /*0a20*/ 	.word	index@(.nv.constant0._ZN7cutlass13device_kernelINS_4gemm6kernel13GemmUniversalIN4cute5tupleIJiiiiEEENS1_10collective13CollectiveMmaINS1_35MainloopSm100TmaUmmaWarpSpecializedILi5ELi2ELi4ENS5_IJNS4_1CILi1EEENSA_ILi2EEESB_EEEEENS5_IJNSA_ILi64EEENSA_ILi256EEENSA_ILi128EEEEEEaNS5_IJlSB_lEEEaSJ_NS4_8TiledMMAINS4_8MMA_AtomIJNS4_15SM100_MMA_S8_SSIaaiLi64ELi256ELNS4_4UMMA5MajorE0ELSO_0ELNSN_8SaturateE0EEEEEENS4_6LayoutINS5_IJSB_SB_SB_EEENS5_IJNSA_ILi0EEESU_SU_EEEEENS5_IJNS4_10UnderscoreESX_SX_EEEEENS4_23SM90_TMA_LOAD_MULTICASTENS4_14ComposedLayoutINS4_7SwizzleILi3ELi4ELi3EEENS4_18smem_ptr_flag_bitsILi8EEENSS_INS5_IJNSA_ILi8EEESH_EEENS5_IJSH_SB_EEEEEEEvNS4_8identityENS4_13SM90_TMA_LOADES1A_vS1B_EENS_8epilogue10collective18CollectiveEpilogueINS1E_23Sm100TmaWarpSpecializedILi4ELi2ELi32ELb0ELb0EEEJSI_NS5_IJNSS_ISF_SB_EES1J_EEEaSJ_aSJ_NS1E_6fusion15FusionCallbacksIS1I_NS1L_17LinearCombinationIaiaiLNS_15FloatRoundStyleE2EEESI_S1K_JEEENS4_5SM1004TMEM4LOAD26SM100_TMEM_LOAD_16dp32b32xES1C_NS11_INS12_ILi2ELi4ELi3EEES15_NSS_INS5_IJS16_SF_EEENS5_IJSF_SB_EEEEEEENS4_39AutoVectorizingCopyWithAssumedAlignmentILi128EEENS4_14SM90_TMA_STOREES1Z_S21_S21_EEEvvEEEEvNT_6ParamsE)
        /*0a24*/ 	.short	0x0380
        /*0a26*/ 	.short	0x0800


	//----- nvinfo : EIATTR_SW_WAR
	.align		4
.L_56:
        /*0a28*/ 	.byte	0x04, 0x36
        /*0a2a*/ 	.short	(.L_58 - .L_57)
.L_57:
        /*0a2c*/ 	.word	0x00000008
.L_58:


//--------------------- .nv.callgraph             --------------------------
	.section	.nv.callgraph,"",@"SHT_CUDA_CALLGRAPH"
	.align	4
	.sectionentsize	8
	.align		4
        /*0000*/ 	.word	0x00000000
	.align		4
        /*0004*/ 	.word	0xffffffff
	.align		4
        /*0008*/ 	.word	index@(_ZN7cutlass13device_kernelINS_4gemm6kernel13GemmUniversalIN4cute5tupleIJiiiiEEENS1_10collective13CollectiveMmaINS1_35MainloopSm100TmaUmmaWarpSpecializedILi5ELi2ELi4ENS5_IJNS4_1CILi1EEENSA_ILi2EEESB_EEEEENS5_IJNSA_ILi64EEENSA_ILi256EEENSA_ILi128EEEEEEaNS5_IJlSB_lEEEaSJ_NS4_8TiledMMAINS4_8MMA_AtomIJNS4_15SM100_MMA_S8_SSIaaiLi64ELi256ELNS4_4UMMA5MajorE0ELSO_0ELNSN_8SaturateE0EEEEEENS4_6LayoutINS5_IJSB_SB_SB_EEENS5_IJNSA_ILi0EEESU_SU_EEEEENS5_IJNS4_10UnderscoreESX_SX_EEEEENS4_23SM90_TMA_LOAD_MULTICASTENS4_14ComposedLayoutINS4_7SwizzleILi3ELi4ELi3EEENS4_18smem_ptr_flag_bitsILi8EEENSS_INS5_IJNSA_ILi8EEESH_EEENS5_IJSH_SB_EEEEEEEvNS4_8identityENS4_13SM90_TMA_LOADES1A_vS1B_EENS_8epilogue10collective18CollectiveEpilogueINS1E_23Sm100TmaWarpSpecializedILi4ELi2ELi32ELb0ELb0EEEJSI_NS5_IJNSS_ISF_SB_EES1J_EEEaSJ_aSJ_NS1E_6fusion15FusionCallbacksIS1I_NS1L_17LinearCombinationIaiaiLNS_15FloatRoundStyleE2EEESI_S1K_JEEENS4_5SM1004TMEM4LOAD26SM100_TMEM_LOAD_16dp32b32xES1C_NS11_INS12_ILi2ELi4ELi3EEES15_NSS_INS5_IJS16_SF_EEENS5_IJSF_SB_EEEEEEENS4_39AutoVectorizingCopyWithAssumedAlignmentILi128EEENS4_14SM90_TMA_STOREES1Z_S21_S21_EEEvvEEEEvNT_6ParamsE)
	.align		4
        /*000c*/ 	.word	index@(__assertfail)
	.align		4
        /*0010*/ 	.word	0x00000000
	.align		4
        /*0014*/ 	.word	0xfffffffe
	.align		4
        /*0018*/ 	.word	0x00000000
	.align		4
        /*001c*/ 	.word	0xfffffffd
	.align		4
        /*0020*/ 	.word	0x00000000
	.align		4
        /*0024*/ 	.word	0xfffffffc


//--------------------- .nv.constant4             --------------------------
	.section	.nv.constant4,"a",@progbits
	.align	8
	.align		8
.nv.constant4:
        /*0000*/ 	.dword	__assertfail
	.align		8
        /*0008*/ 	.dword	__unnamed_1
	.align		8
        /*0010*/ 	.dword	__unnamed_2
	.align		8
        /*0018*/ 	.dword	__unnamed_3
	.align		8
        /*0020*/ 	.dword	_ZN40_INTERNAL_c58c9364_4_k_cu_292a4945_306054cuda3std3__45__cpo5beginE
	.align		8
        /*0028*/ 	.dword	_ZN40_INTERNAL_c58c9364_4_k_cu_292a4945_306054cuda3std3__45__cpo3endE
	.align		8
        /*0030*/ 	.dword	_ZN40_INTERNAL_c58c9364_4_k_cu_292a4945_306054cuda3std3__45__cpo6cbeginE
	.align		8
        /*0038*/ 	.dword	_ZN40_INTERNAL_c58c9364_4_k_cu_292a4945_306054cuda3std3__45__cpo4cendE
	.align		8
        /*0040*/ 	.dword	_ZN40_INTERNAL_c58c9364_4_k_cu_292a4945_306054cuda3std3__442_GLOBAL__N__c58c9364_4_k_cu_292a4945_306056ignoreE
	.align		8
        /*0048*/ 	.dword	_ZN40_INTERNAL_c58c9364_4_k_cu_292a4945_306054cuda3std3__419piecewise_constructE
	.align		8
        /*0050*/ 	.dword	_ZN40_INTERNAL_c58c9364_4_k_cu_292a4945_306054cuda3std3__48in_placeE
	.align		8
        /*0058*/ 	.dword	_ZN40_INTERNAL_c58c9364_4_k_cu_292a4945_306054cuda3std6ranges3__45__cpo4swapE
	.align		8
        /*0060*/ 	.dword	_ZN40_INTERNAL_c58c9364_4_k_cu_292a4945_306054cuda3std6ranges3__45__cpo9iter_moveE
	.align		8
        /*0068*/ 	.dword	_ZN40_INTERNAL_c58c9364_4_k_cu_292a4945_306054cute7productE
	.align		8
        /*0070*/ 	.dword	_ZN40_INTERNAL_c58c9364_4_k_cu_292a4945_306054cute1_E
	.align		8
        /*0078*/ 	.dword	$str$25
	.align		8
        /*0080*/ 	.dword	$str$26
	.align		8
        /*0088*/ 	.dword	$str$27
	.align		8
        /*0090*/ 	.dword	$str$28


//--------------------- .text._ZN7cutlass13device_kernelINS_4gemm6kernel13GemmUniversalIN4cute5tupleIJiiiiEEENS1_10collective13CollectiveMmaINS1_35MainloopSm100TmaUmmaWarpSpecializedILi5ELi2ELi4ENS5_IJNS4_1CILi1EEENSA_ILi2EEESB_EEEEENS5_IJNSA_ILi64EEENSA_ILi256EEENSA_ILi128EEEEEEaNS5_IJlSB_lEEEaSJ_NS4_8TiledMMAINS4_8MMA_AtomIJNS4_15SM100_MMA_S8_SSIaaiLi64ELi256ELNS4_4UMMA5MajorE0ELSO_0ELNSN_8SaturateE0EEEEEENS4_6LayoutINS5_IJSB_SB_SB_EEENS5_IJNSA_ILi0EEESU_SU_EEEEENS5_IJNS4_10UnderscoreESX_SX_EEEEENS4_23SM90_TMA_LOAD_MULTICASTENS4_14ComposedLayoutINS4_7SwizzleILi3ELi4ELi3EEENS4_18smem_ptr_flag_bitsILi8EEENSS_INS5_IJNSA_ILi8EEESH_EEENS5_IJSH_SB_EEEEEEEvNS4_8identityENS4_13SM90_TMA_LOADES1A_vS1B_EENS_8epilogue10collective18CollectiveEpilogueINS1E_23Sm100TmaWarpSpecializedILi4ELi2ELi32ELb0ELb0EEEJSI_NS5_IJNSS_ISF_SB_EES1J_EEEaSJ_aSJ_NS1E_6fusion15FusionCallbacksIS1I_NS1L_17LinearCombinationIaiaiLNS_15FloatRoundStyleE2EEESI_S1K_JEEENS4_5SM1004TMEM4LOAD26SM100_TMEM_LOAD_16dp32b32xES1C_NS11_INS12_ILi2ELi4ELi3EEES15_NSS_INS5_IJS16_SF_EEENS5_IJSF_SB_EEEEEEENS4_39AutoVectorizingCopyWithAssumedAlignmentILi128EEENS4_14SM90_TMA_STOREES1Z_S21_S21_EEEvvEEEEvNT_6ParamsE --------------------------
	.section	.text._ZN7cutlass13device_kernelINS_4gemm6kernel13GemmUniversalIN4cute5tupleIJiiiiEEENS1_10collective13CollectiveMmaINS1_35MainloopSm100TmaUmmaWarpSpecializedILi5ELi2ELi4ENS5_IJNS4_1CILi1EEENSA_ILi2EEESB_EEEEENS5_IJNSA_ILi64EEENSA_ILi256EEENSA_ILi128EEEEEEaNS5_IJlSB_lEEEaSJ_NS4_8TiledMMAINS4_8MMA_AtomIJNS4_15SM100_MMA_S8_SSIaaiLi64ELi256ELNS4_4UMMA5MajorE0ELSO_0ELNSN_8SaturateE0EEEEEENS4_6LayoutINS5_IJSB_SB_SB_EEENS5_IJNSA_ILi0EEESU_SU_EEEEENS5_IJNS4_10UnderscoreESX_SX_EEEEENS4_23SM90_TMA_LOAD_MULTICASTENS4_14ComposedLayoutINS4_7SwizzleILi3ELi4ELi3EEENS4_18smem_ptr_flag_bitsILi8EEENSS_INS5_IJNSA_ILi8EEESH_EEENS5_IJSH_SB_EEEEEEEvNS4_8identityENS4_13SM90_TMA_LOADES1A_vS1B_EENS_8epilogue10collective18CollectiveEpilogueINS1E_23Sm100TmaWarpSpecializedILi4ELi2ELi32ELb0ELb0EEEJSI_NS5_IJNSS_ISF_SB_EES1J_EEEaSJ_aSJ_NS1E_6fusion15FusionCallbacksIS1I_NS1L_17LinearCombinationIaiaiLNS_15FloatRoundStyleE2EEESI_S1K_JEEENS4_5SM1004TMEM4LOAD26SM100_TMEM_LOAD_16dp32b32xES1C_NS11_INS12_ILi2ELi4ELi3EEES15_NSS_INS5_IJS16_SF_EEENS5_IJSF_SB_EEEEEEENS4_39AutoVectorizingCopyWithAssumedAlignmentILi128EEENS4_14SM90_TMA_STOREES1Z_S21_S21_EEEvvEEEEvNT_6ParamsE,"ax",@progbits
	.align	128
.text._ZN7cutlass13device_kernelINS_4gemm6kernel13GemmUniversalIN4cute5tupleIJiiiiEEENS1_10collective13CollectiveMmaINS1_35MainloopSm100TmaUmmaWarpSpecializedILi5ELi2ELi4ENS5_IJNS4_1CILi1EEENSA_ILi2EEESB_EEEEENS5_IJNSA_ILi64EEENSA_ILi256EEENSA_ILi128EEEEEEaNS5_IJlSB_lEEEaSJ_NS4_8TiledMMAINS4_8MMA_AtomIJNS4_15SM100_MMA_S8_SSIaaiLi64ELi256ELNS4_4UMMA5MajorE0ELSO_0ELNSN_8SaturateE0EEEEEENS4_6LayoutINS5_IJSB_SB_SB_EEENS5_IJNSA_ILi0EEESU_SU_EEEEENS5_IJNS4_10UnderscoreESX_SX_EEEEENS4_23SM90_TMA_LOAD_MULTICASTENS4_14ComposedLayoutINS4_7SwizzleILi3ELi4ELi3EEENS4_18smem_ptr_flag_bitsILi8EEENSS_INS5_IJNSA_ILi8EEESH_EEENS5_IJSH_SB_EEEEEEEvNS4_8identityENS4_13SM90_TMA_LOADES1A_vS1B_EENS_8epilogue10collective18CollectiveEpilogueINS1E_23Sm100TmaWarpSpecializedILi4ELi2ELi32ELb0ELb0EEEJSI_NS5_IJNSS_ISF_SB_EES1J_EEEaSJ_aSJ_NS1E_6fusion15FusionCallbacksIS1I_NS1L_17LinearCombinationIaiaiLNS_15FloatRoundStyleE2EEESI_S1K_JEEENS4_5SM1004TMEM4LOAD26SM100_TMEM_LOAD_16dp32b32xES1C_NS11_INS12_ILi2ELi4ELi3EEES15_NSS_INS5_IJS16_SF_EEENS5_IJSF_SB_EEEEEEENS4_39AutoVectorizingCopyWithAssumedAlignmentILi128EEENS4_14SM90_TMA_STOREES1Z_S21_S21_EEEvvEEEEvNT_6ParamsE:
        .type           _ZN7cutlass13device_kernelINS_4gemm6kernel13GemmUniversalIN4cute5tupleIJiiiiEEENS1_10collective13CollectiveMmaINS1_35MainloopSm100TmaUmmaWarpSpecializedILi5ELi2ELi4ENS5_IJNS4_1CILi1EEENSA_ILi2EEESB_EEEEENS5_IJNSA_ILi64EEENSA_ILi256EEENSA_ILi128EEEEEEaNS5_IJlSB_lEEEaSJ_NS4_8TiledMMAINS4_8MMA_AtomIJNS4_15SM100_MMA_S8_SSIaaiLi64ELi256ELNS4_4UMMA5MajorE0ELSO_0ELNSN_8SaturateE0EEEEEENS4_6LayoutINS5_IJSB_SB_SB_EEENS5_IJNSA_ILi0EEESU_SU_EEEEENS5_IJNS4_10UnderscoreESX_SX_EEEEENS4_23SM90_TMA_LOAD_MULTICASTENS4_14ComposedLayoutINS4_7SwizzleILi3ELi4ELi3EEENS4_18smem_ptr_flag_bitsILi8EEENSS_INS5_IJNSA_ILi8EEESH_EEENS5_IJSH_SB_EEEEEEEvNS4_8identityENS4_13SM90_TMA_LOADES1A_vS1B_EENS_8epilogue10collective18CollectiveEpilogueINS1E_23Sm100TmaWarpSpecializedILi4ELi2ELi32ELb0ELb0EEEJSI_NS5_IJNSS_ISF_SB_EES1J_EEEaSJ_aSJ_NS1E_6fusion15FusionCallbacksIS1I_NS1L_17LinearCombinationIaiaiLNS_15FloatRoundStyleE2EEESI_S1K_JEEENS4_5SM1004TMEM4LOAD26SM100_TMEM_LOAD_16dp32b32xES1C_NS11_INS12_ILi2ELi4ELi3EEES15_NSS_INS5_IJS16_SF_EEENS5_IJSF_SB_EEEEEEENS4_39AutoVectorizingCopyWithAssumedAlignmentILi128EEENS4_14SM90_TMA_STOREES1Z_S21_S21_EEEvvEEEEvNT_6ParamsE,@function
        .size           _ZN7cutlass13device_kernelINS_4gemm6kernel13GemmUniversalIN4cute5tupleIJiiiiEEENS1_10collective13CollectiveMmaINS1_35MainloopSm100TmaUmmaWarpSpecializedILi5ELi2ELi4ENS5_IJNS4_1CILi1EEENSA_ILi2EEESB_EEEEENS5_IJNSA_ILi64EEENSA_ILi256EEENSA_ILi128EEEEEEaNS5_IJlSB_lEEEaSJ_NS4_8TiledMMAINS4_8MMA_AtomIJNS4_15SM100_MMA_S8_SSIaaiLi64ELi256ELNS4_4UMMA5MajorE0ELSO_0ELNSN_8SaturateE0EEEEEENS4_6LayoutINS5_IJSB_SB_SB_EEENS5_IJNSA_ILi0EEESU_SU_EEEEENS5_IJNS4_10UnderscoreESX_SX_EEEEENS4_23SM90_TMA_LOAD_MULTICASTENS4_14ComposedLayoutINS4_7SwizzleILi3ELi4ELi3EEENS4_18smem_ptr_flag_bitsILi8EEENSS_INS5_IJNSA_ILi8EEESH_EEENS5_IJSH_SB_EEEEEEEvNS4_8identityENS4_13SM90_TMA_LOADES1A_vS1B_EENS_8epilogue10collective18CollectiveEpilogueINS1E_23Sm100TmaWarpSpecializedILi4ELi2ELi32ELb0ELb0EEEJSI_NS5_IJNSS_ISF_SB_EES1J_EEEaSJ_aSJ_NS1E_6fusion15FusionCallbacksIS1I_NS1L_17LinearCombinationIaiaiLNS_15FloatRoundStyleE2EEESI_S1K_JEEENS4_5SM1004TMEM4LOAD26SM100_TMEM_LOAD_16dp32b32xES1C_NS11_INS12_ILi2ELi4ELi3EEES15_NSS_INS5_IJS16_SF_EEENS5_IJSF_SB_EEEEEEENS4_39AutoVectorizingCopyWithAssumedAlignmentILi128EEENS4_14SM90_TMA_STOREES1Z_S21_S21_EEEvvEEEEvNT_6ParamsE,(.L_x_180 - _ZN7cutlass13device_kernelINS_4gemm6kernel13GemmUniversalIN4cute5tupleIJiiiiEEENS1_10collective13CollectiveMmaINS1_35MainloopSm100TmaUmmaWarpSpecializedILi5ELi2ELi4ENS5_IJNS4_1CILi1EEENSA_ILi2EEESB_EEEEENS5_IJNSA_ILi64EEENSA_ILi256EEENSA_ILi128EEEEEEaNS5_IJlSB_lEEEaSJ_NS4_8TiledMMAINS4_8MMA_AtomIJNS4_15SM100_MMA_S8_SSIaaiLi64ELi256ELNS4_4UMMA5MajorE0ELSO_0ELNSN_8SaturateE0EEEEEENS4_6LayoutINS5_IJSB_SB_SB_EEENS5_IJNSA_ILi0EEESU_SU_EEEEENS5_IJNS4_10UnderscoreESX_SX_EEEEENS4_23SM90_TMA_LOAD_MULTICASTENS4_14ComposedLayoutINS4_7SwizzleILi3ELi4ELi3EEENS4_18smem_ptr_flag_bitsILi8EEENSS_INS5_IJNSA_ILi8EEESH_EEENS5_IJSH_SB_EEEEEEEvNS4_8identityENS4_13SM90_TMA_LOADES1A_vS1B_EENS_8epilogue10collective18CollectiveEpilogueINS1E_23Sm100TmaWarpSpecializedILi4ELi2ELi32ELb0ELb0EEEJSI_NS5_IJNSS_ISF_SB_EES1J_EEEaSJ_aSJ_NS1E_6fusion15FusionCallbacksIS1I_NS1L_17LinearCombinationIaiaiLNS_15FloatRoundStyleE2EEESI_S1K_JEEENS4_5SM1004TMEM4LOAD26SM100_TMEM_LOAD_16dp32b32xES1C_NS11_INS12_ILi2ELi4ELi3EEES15_NSS_INS5_IJS16_SF_EEENS5_IJSF_SB_EEEEEEENS4_39AutoVectorizingCopyWithAssumedAlignmentILi128EEENS4_14SM90_TMA_STOREES1Z_S21_S21_EEEvvEEEEvNT_6ParamsE)
        .other          _ZN7cutlass13device_kernelINS_4gemm6kernel13GemmUniversalIN4cute5tupleIJiiiiEEENS1_10collective13CollectiveMmaINS1_35MainloopSm100TmaUmmaWarpSpecializedILi5ELi2ELi4ENS5_IJNS4_1CILi1EEENSA_ILi2EEESB_EEEEENS5_IJNSA_ILi64EEENSA_ILi256EEENSA_ILi128EEEEEEaNS5_IJlSB_lEEEaSJ_NS4_8TiledMMAINS4_8MMA_AtomIJNS4_15SM100_MMA_S8_SSIaaiLi64ELi256ELNS4_4UMMA5MajorE0ELSO_0ELNSN_8SaturateE0EEEEEENS4_6LayoutINS5_IJSB_SB_SB_EEENS5_IJNSA_ILi0EEESU_SU_EEEEENS5_IJNS4_10UnderscoreESX_SX_EEEEENS4_23SM90_TMA_LOAD_MULTICASTENS4_14ComposedLayoutINS4_7SwizzleILi3ELi4ELi3EEENS4_18smem_ptr_flag_bitsILi8EEENSS_INS5_IJNSA_ILi8EEESH_EEENS5_IJSH_SB_EEEEEEEvNS4_8identityENS4_13SM90_TMA_LOADES1A_vS1B_EENS_8epilogue10collective18CollectiveEpilogueINS1E_23Sm100TmaWarpSpecializedILi4ELi2ELi32ELb0ELb0EEEJSI_NS5_IJNSS_ISF_SB_EES1J_EEEaSJ_aSJ_NS1E_6fusion15FusionCallbacksIS1I_NS1L_17LinearCombinationIaiaiLNS_15FloatRoundStyleE2EEESI_S1K_JEEENS4_5SM1004TMEM4LOAD26SM100_TMEM_LOAD_16dp32b32xES1C_NS11_INS12_ILi2ELi4ELi3EEES15_NSS_INS5_IJS16_SF_EEENS5_IJSF_SB_EEEEEEENS4_39AutoVectorizingCopyWithAssumedAlignmentILi128EEENS4_14SM90_TMA_STOREES1Z_S21_S21_EEEvvEEEEvNT_6ParamsE,@"STO_CUDA_ENTRY STV_DEFAULT"
_ZN7cutlass13device_kernelINS_4gemm6kernel13GemmUniversalIN4cute5tupleIJiiiiEEENS1_10collective13CollectiveMmaINS1_35MainloopSm100TmaUmmaWarpSpecializedILi5ELi2ELi4ENS5_IJNS4_1CILi1EEENSA_ILi2EEESB_EEEEENS5_IJNSA_ILi64EEENSA_ILi256EEENSA_ILi128EEEEEEaNS5_IJlSB_lEEEaSJ_NS4_8TiledMMAINS4_8MMA_AtomIJNS4_15SM100_MMA_S8_SSIaaiLi64ELi256ELNS4_4UMMA5MajorE0ELSO_0ELNSN_8SaturateE0EEEEEENS4_6LayoutINS5_IJSB_SB_SB_EEENS5_IJNSA_ILi0EEESU_SU_EEEEENS5_IJNS4_10UnderscoreESX_SX_EEEEENS4_23SM90_TMA_LOAD_MULTICASTENS4_14ComposedLayoutINS4_7SwizzleILi3ELi4ELi3EEENS4_18smem_ptr_flag_bitsILi8EEENSS_INS5_IJNSA_ILi8EEESH_EEENS5_IJSH_SB_EEEEEEEvNS4_8identityENS4_13SM90_TMA_LOADES1A_vS1B_EENS_8epilogue10collective18CollectiveEpilogueINS1E_23Sm100TmaWarpSpecializedILi4ELi2ELi32ELb0ELb0EEEJSI_NS5_IJNSS_ISF_SB_EES1J_EEEaSJ_aSJ_NS1E_6fusion15FusionCallbacksIS1I_NS1L_17LinearCombinationIaiaiLNS_15FloatRoundStyleE2EEESI_S1K_JEEENS4_5SM1004TMEM4LOAD26SM100_TMEM_LOAD_16dp32b32xES1C_NS11_INS12_ILi2ELi4ELi3EEES15_NSS_INS5_IJS16_SF_EEENS5_IJSF_SB_EEEEEEENS4_39AutoVectorizingCopyWithAssumedAlignmentILi128EEENS4_14SM90_TMA_STOREES1Z_S21_S21_EEEvvEEEEvNT_6ParamsE:
[----:B------:R-:W1:Y:S01]  /*0000*/  LDC R1, c[0x0][0x37c] ;  /* 0x0000df00ff017b82 */ /* 0x000e620000000800 */
[----:B------:R-:W2:Y:S01]  /*0010*/  S2R R85, SR_TID.X ;  /* 0x0000000000557919 */ /* 0x000ea20000002100 */
[----:B------:R-:W3:Y:S01]  /*0020*/  LDCU.64 UR8, c[0x0][0x890] ;  /* 0x00011200ff0877ac */ /* 0x000ee20008000a00 */
[----:B------:R-:W-:Y:S02]  /*0030*/  PRMT R74, RZ, 0x7610, R74 ;  /* 0x00007610ff4a7816 */ /* 0x000fe4000000004a */
[----:B------:R-:W-:Y:S01]  /*0040*/  ELECT P3, URZ, PT ;  /* 0x0000000000ff782f */ /* 0x000fe20003860000 */
[----:B---3--:R-:W-:-:S04]  /*0050*/  UISETP.NE.U32.AND UP0, UPT, UR8, URZ, UPT ;  /* 0x000000ff0800728c */ /* 0x008fc8000bf05070 */
[----:B------:R-:W-:Y:S01]  /*0060*/  UISETP.NE.AND.EX UP0, UPT, UR9, URZ, UPT, UP0 ;  /* 0x000000ff0900728c */ /* 0x000fe2000bf05300 */
[----:B--2---:R-:W-:-:S05]  /*0070*/  SHF.R.U32.HI R75, RZ, 0x5, R85 ;  /* 0x00000005ff4b7819 */ /* 0x004fca0000011655 */
[----:B------:R-:W2:Y:S02]  /*0080*/  SHFL.IDX PT, R0, R75, RZ, 0x1f ;  /* 0x00001fff4b007589 */ /* 0x000ea400000e0000 */
[----:B--2---:R-:W-:Y:S01]  /*0090*/  R2UR UR17, R0 ;  /* 0x00000000001172ca */ /* 0x004fe200000e0000 */
[----:B-1----:R-:W-:-:S14]  /*00a0*/  BRA.U UP0, `(.L_x_0) ;  /* 0x0000000100307547 */ /* 0x002fdc000b800000 */
[----:B------:R-:W1:Y:S02]  /*00b0*/  LDCU.64 UR4, c[0x0][0x888] ;  /* 0x00011100ff0477ac */ /* 0x000e640008000a00 */
[----:B-1----:R-:W-:-:S04]  /*00c0*/  UISETP.NE.U32.AND UP0, UPT, UR4, URZ, UPT ;  /* 0x000000ff0400728c */ /* 0x002fc8000bf05070 */
[----:B------:R-:W-:-:S09]  /*00d0*/  UISETP.NE.AND.EX UP0, UPT, UR5, URZ, UPT, UP0 ;  /* 0x000000ff0500728c */ /* 0x000fd2000bf05300 */
[----:B------:R-:W-:Y:S05]  /*00e0*/  BRA.U !UP0, `(.L_x_1) ;  /* 0x0000000108147547 */ /* 0x000fea000b800000 */
[----:B------:R-:W1:Y:S01]  /*00f0*/  LDC.64 R40, c[0x0][0x888] ;  /* 0x00022200ff287b82 */ /* 0x000e620000000a00 */
[----:B------:R-:W1:Y:S02]  /*0100*/  LDCU.64 UR4, c[0x0][0x358] ;  /* 0x00006b00ff0477ac */ /* 0x000e640008000a00 */
[----:B-1----:R1:W5:Y:S01]  /*0110*/  LDG.E R40, desc[UR4][R40.64] ;  /* 0x0000000428287981 */ /* 0x002362000c1e1900 */
[----:B------:R-:W-:Y:S01]  /*0120*/  HFMA2 R74, -RZ, RZ, 0, 5.9604644775390625e-08 ;  /* 0x00000001ff4a7431 */ /* 0x000fe200000001ff */
[----:B------:R-:W-:Y:S05]  /*0130*/  BRA `(.L_x_0) ;  /* 0x00000000000c7947 */ /* 0x000fea0003800000 */
.L_x_1:
[----:B------:R-:W1:Y:S01]  /*0140*/  LDCU UR4, c[0x0][0x880] ;  /* 0x00011000ff0477ac */ /* 0x000e620008000800 */
[----:B------:R-:W-:Y:S01]  /*0150*/  HFMA2 R74, -RZ, RZ, 0, 5.9604644775390625e-08 ;  /* 0x00000001ff4a7431 */ /* 0x000fe200000001ff */
[----:B-1----:R-:W-:-:S07]  /*0160*/  MOV R40, UR4 ;  /* 0x0000000400287c02 */ /* 0x002fce0008000f00 */
.L_x_0:
[----:B------:R-:W2:Y:S02]  /*0170*/  LDCU.64 UR4, c[0x0][0x8b0] ;  /* 0x00011600ff0477ac */ /* 0x000ea40008000a00 */
[----:B--2---:R-:W-:-:S04]  /*0180*/  UISETP.NE.U32.AND UP0, UPT, UR4, URZ, UPT ;  /* 0x000000ff0400728c */ /* 0x004fc8000bf05070 */
[----:B------:R-:W-:-:S09]  /*0190*/  UISETP.NE.AND.EX UP0, UPT, UR5, URZ, UPT, UP0 ;  /* 0x000000ff0500728c */ /* 0x000fd2000bf05300 */
[----:B------:R-:W-:Y:S05]  /*01a0*/  BRA.U UP0, `(.L_x_2) ;  /* 0x0000000100287547 */ /* 0x000fea000b800000 */
[----:B------:R-:W2:Y:S02]  /*01b0*/  LDCU.64 UR4, c[0x0][0x8a8] ;  /* 0x00011500ff0477ac */ /* 0x000ea40008000a00 */
[----:B--2---:R-:W-:-:S04]  /*01c0*/  UISETP.NE.U32.AND UP0, UPT, UR4, URZ, UPT ;  /* 0x000000ff0400728c */ /* 0x004fc8000bf05070 */
[----:B------:R-:W-:-:S09]  /*01d0*/  UISETP.NE.AND.EX UP0, UPT, UR5, URZ, UPT, UP0 ;  /* 0x000000ff0500728c */ /* 0x000fd2000bf05300 */
[----:B------:R-:W-:Y:S05]  /*01e0*/  BRA.U !UP0, `(.L_x_3) ;  /* 0x0000000108107547 */ /* 0x000fea000b800000 */
[----:B------:R-:W2:Y:S01]  /*01f0*/  LDC.64 R38, c[0x0][0x8a8] ;  /* 0x00022a00ff267b82 */ /* 0x000ea20000000a00 */
[----:B------:R-:W2:Y:S02]  /*0200*/  LDCU.64 UR4, c[0x0][0x358] ;  /* 0x00006b00ff0477ac */ /* 0x000ea40008000a00 */
[----:B--2---:R2:W5:Y:S01]  /*0210*/  LDG.E R38, desc[UR4][R38.64] ;  /* 0x0000000426267981 */ /* 0x004562000c1e1900 */
[----:B------:R-:W-:Y:S05]  /*0220*/  BRA `(.L_x_2) ;  /* 0x0000000000087947 */ /* 0x000fea0003800000 */
.L_x_3:
[----:B------:R-:W2:Y:S02]  /*0230*/  LDCU UR4, c[0x0][0x8a0] ;  /* 0x00011400ff0477ac */ /* 0x000ea40008000800 */
[----:B--2---:R-:W-:Y:S02]  /*0240*/  MOV R38, UR4 ;  /* 0x0000000400267c02 */ /* 0x004fe40008000f00 */
.L_x_2:
[----:B------:R-:W-:Y:S01]  /*0250*/  IMAD.U32 R0, RZ, RZ, UR17 ;  /* 0x00000011ff007e24 */ /* 0x000fe2000f8e00ff */
[----:B------:R-:W-:Y:S04]  /*0260*/  BSSY.RECONVERGENT B0, `(.L_x_4) ;  /* 0x000000c000007945 */ /* 0x000fe80003800200 */
[C---:B------:R-:W-:Y:S02]  /*0270*/  ISETP.NE.OR P1, PT, R0.reuse, 0x1, !P3 ;  /* 0x000000010000780c */ /* 0x040fe40005f25670 */
[----:B------:R-:W-:-:S11]  /*0280*/  ISETP.NE.OR P0, PT, R0, 0x3, !P3 ;  /* 0x000000030000780c */ /* 0x000fd60005f05670 */
[----:B------:R-:W-:Y:S05]  /*0290*/  @P1 BRA `(.L_x_5) ;  /* 0x0000000000201947 */ /* 0x000fea0003800000 */
[----:B------:R-:W3:Y:S02]  /*02a0*/  LDCU.64 UR4, c[0x0][0x348] ;  /* 0x00006900ff0477ac */ /* 0x000ee40008000a00 */
[----:B---3--:R-:W-:Y:S02]  /*02b0*/  UIADD3 UR6, UP1, UPT, UR4, 0x80, URZ ;  /* 0x0000008004067890 */ /* 0x008fe4000ff3e0ff */
[----:B------:R-:W-:Y:S02]  /*02c0*/  UIADD3 UR4, UP0, UPT, UR4, 0x180, URZ ;  /* 0x0000018004047890 */ /* 0x000fe4000ff1e0ff */
[----:B------:R-:W-:Y:S02]  /*02d0*/  UIADD3.X UR7, UPT, UPT, URZ, UR5, URZ, UP1, !UPT ;  /* 0x00000005ff077290 */ /* 0x000fe40008ffe4ff */
[----:B------:R-:W-:-:S07]  /*02e0*/  UIADD3.X UR5, UPT, UPT, URZ, UR5, URZ, UP0, !UPT ;  /* 0x00000005ff057290 */ /* 0x000fce00087fe4ff */
[----:B------:R3:W-:Y:S02]  /*02f0*/  UTMACCTL.PF [UR6] ;  /* 0x00000000060079b9 */ /* 0x0007e40008040000 */
[----:B------:R3:W-:Y:S02]  /*0300*/  UTMACCTL.PF [UR4] ;  /* 0x00000000040079b9 */ /* 0x0007e40008040000 */
[----:B---3--:R-:W-:Y:S01]  /*0310*/  NOP ;  /* 0x0000000000007918 */ /* 0x008fe20000000000 */
.L_x_5:
[----:B------:R-:W-:Y:S05]  /*0320*/  BSYNC.RECONVERGENT B0 ;  /* 0x0000000000007941 */ /* 0x000fea0003800200 */
.L_x_4:
[----:B------:R-:W-:Y:S04]  /*0330*/  BSSY.RECONVERGENT B0, `(.L_x_6) ;  /* 0x000000a000007945 */ /* 0x000fe80003800200 */
        /* <DEDUP_REMOVED lines=9> */
.L_x_7:
[----:B------:R-:W-:Y:S05]  /*03d0*/  BSYNC.RECONVERGENT B0 ;  /* 0x0000000000007941 */ /* 0x000fea0003800200 */
.L_x_6:
[----:B------:R-:W3:Y:S01]  /*03e0*/  LDCU.64 UR4, c[0x0][0x888] ;  /* 0x00011100ff0477ac */ /* 0x000ee20008000a00 */
[----:B------:R-:W-:Y:S02]  /*03f0*/  UISETP.EQ.U32.AND UP1, UPT, UR8, URZ, UPT ;  /* 0x000000ff0800728c */ /* 0x000fe4000bf22070 */
[----:B------:R-:W-:Y:S02]  /*0400*/  UPLOP3.LUT UP3, UPT, UPT, UPT, UPT, 0x80, 0x8 ;  /* 0x000000000008789c */ /* 0x000fe40003f6f070 */
[----:B---3--:R-:W-:-:S04]  /*0410*/  UISETP.NE.U32.AND UP0, UPT, UR4, URZ, UPT ;  /* 0x000000ff0400728c */ /* 0x008fc8000bf05070 */
[----:B------:R-:W-:-:S04]  /*0420*/  UISETP.NE.AND.EX UP0, UPT, UR5, URZ, UPT, UP0 ;  /* 0x000000ff0500728c */ /* 0x000fc8000bf05300 */
[----:B------:R-:W-:-:S04]  /*0430*/  UISETP.EQ.OR.EX UP2, UPT, UR9, URZ, !UP0, UP1 ;  /* 0x000000ff0900728c */ /* 0x000fc8000c742710 */
[----:B------:R-:W-:-:S06]  /*0440*/  UP2UR UR4, UPR, URZ, 0x4 ;  /* 0x00000004ff047883 */ /* 0x000fcc0008000000 */
[----:B------:R-:W-:Y:S01]  /*0450*/  MOV R78, UR4 ;  /* 0x00000004004e7c02 */ /* 0x000fe20008000f00 */
[----:B------:R-:W-:Y:S06]  /*0460*/  BRA.U !UP2, `(.L_x_8) ;  /* 0x000000010a207547 */ /* 0x000fec000b800000 */
[----:B-----5:R-:W-:Y:S01]  /*0470*/  R2UR UR5, R40 ;  /* 0x00000000280572ca */ /* 0x020fe200000e0000 */
[----:B------:R-:W-:Y:S02]  /*0480*/  UISETP.NE.U32.AND UP1, UPT, UR8, URZ, UPT ;  /* 0x000000ff0800728c */ /* 0x000fe4000bf25070 */
[----:B------:R-:W-:Y:S02]  /*0490*/  USEL UR4, URZ, 0xffffffff, UP0 ;  /* 0xffffffffff047887 */ /* 0x000fe40008000000 */
[----:B------:R-:W-:-:S08]  /*04a0*/  UISETP.NE.AND.EX UP1, UPT, UR9, URZ, UPT, UP1 ;  /* 0x000000ff0900728c */ /* 0x000fd0000bf25310 */
[----:B------:R-:W-:-:S04]  /*04b0*/  UISETP.NE.AND UP0, UPT, UR5, URZ, UPT ;  /* 0x000000ff0500728c */ /* 0x000fc8000bf05270 */
[----:B------:R-:W-:-:S04]  /*04c0*/  @!UP1 USEL UR4, URZ, 0xffffffff, UP0 ;  /* 0xffffffffff049887 */ /* 0x000fc80008000000 */
[----:B------:R-:W-:-:S04]  /*04d0*/  ULOP3.LUT UR4, UR4, 0x1, URZ, 0xc0, !UPT ;  /* 0x0000000104047892 */ /* 0x000fc8000f8ec0ff */
[----:B------:R-:W-:-:S11]  /*04e0*/  UISETP.NE.U32.AND UP3, UPT, UR4, 0x1, UPT ;  /* 0x000000010400788c */ /* 0x000fd6000bf65070 */
.L_x_8:
[----:B------:R-:W3:Y:S01]  /*04f0*/  SHFL.IDX PT, R2, R75, RZ, 0x1f ;  /* 0x00001fff4b027589 */ /* 0x000ee200000e0000 */
[----:B------:R-:W-:-:S04]  /*0500*/  UISETP.NE.AND UP0, UPT, UR17, 0x2, UPT ;  /* 0x000000021100788c */ /* 0x000fc8000bf05270 */
[----:B------:R-:W-:Y:S01]  /*0510*/  USEL UR43, URZ, 0x1, UP0 ;  /* 0x00000001ff2b7887 */ /* 0x000fe20008000000 */
[----:B---3--:R-:W-:-:S13]  /*0520*/  ISETP.NE.AND P0, PT, R2, RZ, PT ;  /* 0x000000ff0200720c */ /* 0x008fda0003f05270 */
[----:B------:R-:W-:Y:S05]  /*0530*/  @P0 BRA `(.L_x_9) ;  /* 0x0000000000600947 */ /* 0x000fea0003800000 */
[----:B------:R-:W3:Y:S01]  /*0540*/  S2UR UR4, SR_CgaCtaId ;  /* 0x00000000000479c3 */ /* 0x000ee20000008800 */
[----:B------:R-:W-:Y:S01]  /*0550*/  UMOV UR5, 0x400 ;  /* 0x0000040000057882 */ /* 0x000fe20000000000 */
[----:B------:R-:W-:Y:S01]  /*0560*/  UMOV UR8, 0x1 ;  /* 0x0000000100087882 */ /* 0x000fe20000000000 */
[----:B------:R-:W-:Y:S01]  /*0570*/  UMOV UR6, 0x2 ;  /* 0x0000000200067882 */ /* 0x000fe20000000000 */
[----:B------:R-:W-:-:S04]  /*0580*/  UIADD3 UR8, UPT, UPT, -UR8, 0x100000, URZ ;  /* 0x0010000008087890 */ /* 0x000fc8000fffe1ff */
[----:B------:R-:W-:Y:S02]  /*0590*/  USHF.L.U32 UR9, UR8, 0xb, URZ ;  /* 0x0000000b08097899 */ /* 0x000fe400080006ff */
[----:B------:R-:W-:Y:S02]  /*05a0*/  USHF.L.U32 UR8, UR8, 0x1, URZ ;  /* 0x0000000108087899 */ /* 0x000fe400080006ff */
[----:B------:R-:W-:-:S04]  /*05b0*/  UIADD3 UR6, UPT, UPT, -UR6, 0x100000, URZ ;  /* 0x0010000006067890 */ /* 0x000fc8000fffe1ff */
[----:B------:R-:W-:Y:S02]  /*05c0*/  USHF.L.U32 UR7, UR6, 0xb, URZ ;  /* 0x0000000b06077899 */ /* 0x000fe400080006ff */
[----:B------:R-:W-:Y:S01]  /*05d0*/  USHF.L.U32 UR6, UR6, 0x1, URZ ;  /* 0x0000000106067899 */ /* 0x000fe200080006ff */
[----:B------:R-:W-:Y:S01]  /*05e0*/  ELECT P0, URZ, PT ;  /* 0x0000000000ff782f */ /* 0x000fe20003800000 */
[----:B---3--:R-:W-:Y:S01]  /*05f0*/  ULEA UR4, UR4, UR5, 0x18 ;  /* 0x0000000504047291 */ /* 0x008fe2000f8ec0ff */
[----:B------:R-:W3:Y:S11]  /*0600*/  FENCE.VIEW.ASYNC.S ;  /* 0x00000000000073c6 */ /* 0x000ef60000000000 */
[----:B---3--:R3:W4:Y:S01]  /*0610*/  SYNCS.EXCH.64 URZ, [UR4], UR8 ;  /* 0x0000000804ff75b2 */ /* 0x0087220008000100 */
[----:B------:R3:W1:Y:S01]  /*0620*/  SYNCS.EXCH.64 URZ, [UR4+0x28], UR6 ;  /* 0x0000280604ff75b2 */ /* 0x0006620008000100 */
        /* <DEDUP_REMOVED lines=8> */
[----:B------:R-:W-:Y:S01]  /*06b0*/  NOP ;  /* 0x0000000000007918 */ /* 0x000fe20000000000 */
.L_x_9:
[----:B------:R-:W2:Y:S01]  /*06c0*/  SHFL.IDX PT, R2, R75, RZ, 0x1f ;  /* 0x00001fff4b027589 */ /* 0x000ea200000e0000 */
[----:B------:R-:W-:Y:S01]  /*06d0*/  NOP ;  /* 0x0000000000007918 */ /* 0x000fe20000000000 */
[----:B--2---:R-:W-:-:S13]  /*06e0*/  ISETP.NE.AND P0, PT, R2, 0x1, PT ;  /* 0x000000010200780c */ /* 0x004fda0003f05270 */
[----:B------:R-:W-:Y:S05]  /*06f0*/  @P0 BRA `(.L_x_10) ;  /* 0x0000000000580947 */ /* 0x000fea0003800000 */
[----:B---3--:R-:W2:Y:S01]  /*0700*/  S2UR UR4, SR_CgaCtaId ;  /* 0x00000000000479c3 */ /* 0x008ea20000008800 */
        /* <DEDUP_REMOVED lines=10> */
[----:B--2---:R-:W-:Y:S01]  /*07b0*/  ULEA UR4, UR4, UR5, 0x18 ;  /* 0x0000000504047291 */ /* 0x004fe2000f8ec0ff */
[----:B------:R-:W2:Y:S11]  /*07c0*/  FENCE.VIEW.ASYNC.S ;  /* 0x00000000000073c6 */ /* 0x000eb60000000000 */
[----:B--2---:R2:W3:Y:S01]  /*07d0*/  SYNCS.EXCH.64 URZ, [UR4+0x50], UR8 ;  /* 0x0000500804ff75b2 */ /* 0x0044e20008000100 */
        /* <DEDUP_REMOVED lines=8> */
.L_x_10:
[----:B------:R-:W4:Y:S01]  /*0860*/  SHFL.IDX PT, R2, R75, RZ, 0x1f ;  /* 0x00001fff4b027589 */ /* 0x000f2200000e0000 */
[----:B------:R-:W-:Y:S01]  /*0870*/  NOP ;  /* 0x0000000000007918 */ /* 0x000fe20000000000 */
[----:B----4-:R-:W-:-:S13]  /*0880*/  ISETP.NE.AND P0, PT, R2, 0x3, PT ;  /* 0x000000030200780c */ /* 0x010fda0003f05270 */
[----:B------:R-:W-:Y:S05]  /*0890*/  @P0 BRA `(.L_x_11) ;  /* 0x0000000000300947 */ /* 0x000fea0003800000 */
[----:B--23--:R-:W2:Y:S01]  /*08a0*/  S2UR UR6, SR_CgaCtaId ;  /* 0x00000000000679c3 */ /* 0x00cea20000008800 */
[----:B------:R-:W-:Y:S01]  /*08b0*/  UMOV UR4, 0x400 ;  /* 0x0000040000047882 */ /* 0x000fe20000000000 */
[----:B------:R-:W-:Y:S01]  /*08c0*/  UMOV UR5, 0x20 ;  /* 0x0000002000057882 */ /* 0x000fe20000000000 */
[----:B------:R-:W-:Y:S01]  /*08d0*/  ELECT P0, URZ, PT ;  /* 0x0000000000ff782f */ /* 0x000fe20003800000 */
[----:B--2---:R-:W-:Y:S02]  /*08e0*/  ULEA UR6, UR6, UR4, 0x18 ;  /* 0x0000000406067291 */ /* 0x004fe4000f8ec0ff */
[----:B------:R-:W-:-:S04]  /*08f0*/  UIADD3 UR4, UPT, UPT, -UR5, 0x100000, URZ ;  /* 0x0010000005047890 */ /* 0x000fc8000fffe1ff */
[----:B------:R-:W-:Y:S02]  /*0900*/  USHF.L.U32 UR5, UR4, 0xb, URZ ;  /* 0x0000000b04057899 */ /* 0x000fe400080006ff */
[----:B------:R-:W-:Y:S01]  /*0910*/  USHF.L.U32 UR4, UR4, 0x1, URZ ;  /* 0x0000000104047899 */ /* 0x000fe200080006ff */
[----:B------:R-:W2:Y:S11]  /*0920*/  FENCE.VIEW.ASYNC.S ;  /* 0x00000000000073c6 */ /* 0x000eb60000000000 */
[----:B--2---:R4:W2:Y:S01]  /*0930*/  SYNCS.EXCH.64 URZ, [UR6+0x90], UR4 ;  /* 0x0000900406ff75b2 */ /* 0x0048a20008000100 */
[----:B------:R4:W3:Y:S02]  /*0940*/  SYNCS.EXCH.64 URZ, [UR6+0x98], UR4 ;  /* 0x0000980406ff75b2 */ /* 0x0008e40008000100 */
[----:B----4-:R-:W-:Y:S01]  /*0950*/  NOP ;  /* 0x0000000000007918 */ /* 0x010fe20000000000 */
.L_x_11:
[----:B------:R-:W4:Y:S01]  /*0960*/  SHFL.IDX PT, R2, R75, RZ, 0x1f ;  /* 0x00001fff4b027589 */ /* 0x000f2200000e0000 */
[----:B------:R-:W-:Y:S01]  /*0970*/  NOP ;  /* 0x0000000000007918 */ /* 0x000fe20000000000 */
[----:B----4-:R-:W-:-:S13]  /*0980*/  ISETP.NE.AND P0, PT, R2, 0x4, PT ;  /* 0x000000040200780c */ /* 0x010fda0003f05270 */
[----:B------:R-:W-:Y:S05]  /*0990*/  @P0 BRA `(.L_x_12) ;  /* 0x00000000004c0947 */ /* 0x000fea0003800000 */
[----:B--23--:R-:W2:Y:S01]  /*09a0*/  S2UR UR6, SR_CgaCtaId ;  /* 0x00000000000679c3 */ /* 0x00cea20000008800 */
[----:B------:R-:W-:Y:S01]  /*09b0*/  UMOV UR4, 0x1e0 ;  /* 0x000001e000047882 */ /* 0x000fe20000000000 */
[----:B------:R-:W-:Y:S01]  /*09c0*/  UMOV UR5, 0x400 ;  /* 0x0000040000057882 */ /* 0x000fe20000000000 */
[----:B------:R-:W-:Y:S01]  /*09d0*/  USEL UR4, UR4, 0x1a0, UP3 ;  /* 0x000001a004047887 */ /* 0x000fe20009800000 */
[----:B------:R-:W-:Y:S01]  /*09e0*/  UMOV UR8, 0x1 ;  /* 0x0000000100087882 */ /* 0x000fe20000000000 */
[----:B------:R-:W-:Y:S01]  /*09f0*/  ELECT P0, URZ, PT ;  /* 0x0000000000ff782f */ /* 0x000fe20003800000 */
[----:B------:R-:W-:-:S04]  /*0a00*/  UIADD3 UR8, UPT, UPT, -UR8, 0x100000, URZ ;  /* 0x0010000008087890 */ /* 0x000fc8000fffe1ff */
[----:B------:R-:W-:Y:S02]  /*0a10*/  USHF.L.U32 UR9, UR8, 0xb, URZ ;  /* 0x0000000b08097899 */ /* 0x000fe400080006ff */
[----:B------:R-:W-:Y:S02]  /*0a20*/  USHF.L.U32 UR8, UR8, 0x1, URZ ;  /* 0x0000000108087899 */ /* 0x000fe400080006ff */
[----:B--2---:R-:W-:Y:S02]  /*0a30*/  ULEA UR6, UR6, UR5, 0x18 ;  /* 0x0000000506067291 */ /* 0x004fe4000f8ec0ff */
[----:B------:R-:W-:-:S04]  /*0a40*/  UIADD3 UR4, UPT, UPT, -UR4, 0x100000, URZ ;  /* 0x0010000004047890 */ /* 0x000fc8000fffe1ff */
[----:B------:R-:W-:Y:S02]  /*0a50*/  USHF.L.U32 UR5, UR4, 0xb, URZ ;  /* 0x0000000b04057899 */ /* 0x000fe400080006ff */
[----:B------:R-:W-:Y:S01]  /*0a60*/  USHF.L.U32 UR4, UR4, 0x1, URZ ;  /* 0x0000000104047899 */ /* 0x000fe200080006ff */
[----:B------:R-:W2:Y:S03]  /*0a70*/  FENCE.VIEW.ASYNC.S ;  /* 0x00000000000073c6 */ /* 0x000ea60000000000 */
[----:B--2---:R4:W2:Y:S08]  /*0a80*/  SYNCS.EXCH.64 URZ, [UR6+0xa0], UR8 ;  /* 0x0000a00806ff75b2 */ /* 0x0048b00008000100 */
[----:B------:R4:W3:Y:S01]  /*0a90*/  SYNCS.EXCH.64 URZ, [UR6+0xb0], UR4 ;  /* 0x0000b00406ff75b2 */ /* 0x0008e20008000100 */
[----:B------:R4:W1:Y:S01]  /*0aa0*/  SYNCS.EXCH.64 URZ, [UR6+0xa8], UR8 ;  /* 0x0000a80806ff75b2 */ /* 0x0008620008000100 */
[----:B------:R4:W1:Y:S02]  /*0ab0*/  SYNCS.EXCH.64 URZ, [UR6+0xb8], UR4 ;  /* 0x0000b80406ff75b2 */ /* 0x0008640008000100 */
[----:B----4-:R-:W-:Y:S01]  /*0ac0*/  NOP ;  /* 0x0000000000007918 */ /* 0x010fe20000000000 */
.L_x_12:
[----:B------:R-:W4:Y:S01]  /*0ad0*/  SHFL.IDX PT, R2, R75, RZ, 0x1f ;  /* 0x00001fff4b027589 */ /* 0x000f2200000e0000 */
[----:B------:R-:W-:Y:S01]  /*0ae0*/  NOP ;  /* 0x0000000000007918 */ /* 0x000fe20000000000 */
[----:B----4-:R-:W-:-:S13]  /*0af0*/  ISETP.NE.AND P0, PT, R2, 0x5, PT ;  /* 0x000000050200780c */ /* 0x010fda0003f05270 */
[----:B------:R-:W-:Y:S05]  /*0b00*/  @P0 BRA `(.L_x_13) ;  /* 0x0000000000580947 */ /* 0x000fea0003800000 */
[----:B--23--:R-:W2:Y:S01]  /*0b10*/  S2UR UR4, SR_CgaCtaId ;  /* 0x00000000000479c3 */ /* 0x00cea20000008800 */
        /* <DEDUP_REMOVED lines=12> */
[----:B--2---:R4:W2:Y:S01]  /*0be0*/  SYNCS.EXCH.64 URZ, [UR4+0xc0], UR8 ;  /* 0x0000c00804ff75b2 */ /* 0x0048a20008000100 */
[----:B------:R4:W3:Y:S01]  /*0bf0*/  SYNCS.EXCH.64 URZ, [UR4+0xe0], UR6 ;  /* 0x0000e00604ff75b2 */ /* 0x0008e20008000100 */
[----:B------:R4:W1:Y:S01]  /*0c00*/  SYNCS.EXCH.64 URZ, [UR4+0xc8], UR8 ;  /* 0x0000c80804ff75b2 */ /* 0x0008620008000100 */
[----:B------:R4:W1:Y:S01]  /*0c10*/  SYNCS.EXCH.64 URZ, [UR4+0xe8], UR6 ;  /* 0x0000e80604ff75b2 */ /* 0x0008620008000100 */
[----:B------:R4:W1:Y:S01]  /*0c20*/  SYNCS.EXCH.64 URZ, [UR4+0xd0], UR8 ;  /* 0x0000d00804ff75b2 */ /* 0x0008620008000100 */
[----:B------:R4:W1:Y:S01]  /*0c30*/  SYNCS.EXCH.64 URZ, [UR4+0xf0], UR6 ;  /* 0x0000f00604ff75b2 */ /* 0x0008620008000100 */
[----:B------:R4:W1:Y:S01]  /*0c40*/  SYNCS.EXCH.64 URZ, [UR4+0xd8], UR8 ;  /* 0x0000d80804ff75b2 */ /* 0x0008620008000100 */
[----:B------:R4:W1:Y:S02]  /*0c50*/  SYNCS.EXCH.64 URZ, [UR4+0xf8], UR6 ;  /* 0x0000f80604ff75b2 */ /* 0x0008640008000100 */
[----:B----4-:R-:W-:Y:S01]  /*0c60*/  NOP ;  /* 0x0000000000007918 */ /* 0x010fe20000000000 */
.L_x_13:
[----:B------:R-:W4:Y:S01]  /*0c70*/  SHFL.IDX PT, R2, R75, RZ, 0x1f ;  /* 0x00001fff4b027589 */ /* 0x000f2200000e0000 */
[----:B------:R-:W1:Y:S01]  /*0c80*/  S2UR UR45, SR_CgaCtaId ;  /* 0x00000000002d79c3 */ /* 0x000e620000008800 */
[----:B------:R-:W-:Y:S01]  /*0c90*/  NOP ;  /* 0x0000000000007918 */ /* 0x000fe20000000000 */
[----:B----4-:R-:W-:-:S13]  /*0ca0*/  ISETP.NE.AND P0, PT, R2, 0x3, PT ;  /* 0x000000030200780c */ /* 0x010fda0003f05270 */
[----:B-1----:R-:W-:Y:S05]  /*0cb0*/  @P0 BRA `(.L_x_14) ;  /* 0x0000000000340947 */ /* 0x002fea0003800000 */
[----:B--23--:R-:W-:Y:S01]  /*0cc0*/  UMOV UR4, 0x400 ;  /* 0x0000040000047882 */ /* 0x00cfe20000000000 */
[----:B------:R-:W-:Y:S01]  /*0cd0*/  UMOV UR6, 0x20 ;  /* 0x0000002000067882 */ /* 0x000fe20000000000 */
[----:B------:R-:W-:Y:S02]  /*0ce0*/  ULEA UR4, UR45, UR4, 0x18 ;  /* 0x000000042d047291 */ /* 0x000fe4000f8ec0ff */
[----:B------:R-:W-:-:S04]  /*0cf0*/  UIADD3 UR6, UPT, UPT, -UR6, 0x100000, URZ ;  /* 0x0010000006067890 */ /* 0x000fc8000fffe1ff */
[----:B------:R-:W-:Y:S02]  /*0d00*/  USHF.L.U32 UR7, UR6, 0xb, URZ ;  /* 0x0000000b06077899 */ /* 0x000fe400080006ff */
[----:B------:R-:W-:Y:S01]  /*0d10*/  USHF.L.U32 UR6, UR6, 0x1, URZ ;  /* 0x0000000106067899 */ /* 0x000fe200080006ff */
[----:B------:R-:W-:Y:S01]  /*0d20*/  ELECT P0, URZ, PT ;  /* 0x0000000000ff782f */ /* 0x000fe20003800000 */
[----:B------:R-:W1:Y:S10]  /*0d30*/  FENCE.VIEW.ASYNC.S ;  /* 0x00000000000073c6 */ /* 0x000e740000000000 */
[----:B-1----:R1:W4:Y:S01]  /*0d40*/  SYNCS.EXCH.64 URZ, [UR4+0x100], UR6 ;  /* 0x0001000604ff75b2 */ /* 0x0023220008000100 */
[----:B------:R1:W2:Y:S01]  /*0d50*/  SYNCS.EXCH.64 URZ, [UR4+0x110], UR6 ;  /* 0x0001100604ff75b2 */ /* 0x0002a20008000100 */
[----:B------:R1:W3:Y:S01]  /*0d60*/  SYNCS.EXCH.64 URZ, [UR4+0x108], UR6 ;  /* 0x0001080604ff75b2 */ /* 0x0002e20008000100 */
[----:B------:R1:W1:Y:S01]  /*0d70*/  SYNCS.EXCH.64 URZ, [UR4+0x118], UR6 ;  /* 0x0001180604ff75b2 */ /* 0x0002620008000100 */
[----:B------:R-:W-:Y:S01]  /*0d80*/  NOP ;  /* 0x0000000000007918 */ /* 0x000fe20000000000 */
.L_x_14:
[----:B-123--:R-:W1:Y:S01]  /*0d90*/  LDCU UR4, c[0x0][0x36c] ;  /* 0x00006d80ff0477ac */ /* 0x00ee620008000800 */
[----:B------:R-:W-:Y:S01]  /*0da0*/  ISETP.NE.OR P3, PT, R0, 0x2, !P3 ;  /* 0x000000020000780c */ /* 0x000fe20005f65670 */
[----:B------:R-:W-:Y:S01]  /*0db0*/  NOP ;  /* 0x0000000000007918 */ /* 0x000fe20000000000 */
[----:B------:R-:W-:Y:S01]  /*0dc0*/  LOP3.LUT R0, R85, 0x1f, RZ, 0xc0, !PT ;  /* 0x0000001f55007812 */ /* 0x000fe200078ec0ff */
[----:B------:R-:W-:Y:S02]  /*0dd0*/  UISETP.NE.AND UP4, UPT, UR17, URZ, UPT ;  /* 0x000000ff1100728c */ /* 0x000fe4000bf85270 */
[----:B-1----:R-:W-:-:S09]  /*0de0*/  UISETP.EQ.U32.AND UP5, UPT, UR4, 0x1, UPT ;  /* 0x000000010400788c */ /* 0x002fd2000bfa2070 */
[----:B------:R-:W-:Y:S05]  /*0df0*/  BRA.U !UP5, `(.L_x_15) ;  /* 0x000000010d087547 */ /* 0x000fea000b800000 */
[----:B----4-:R-:W-:Y:S01]  /*0e00*/  UCGABAR_ARV ;  /* 0x00000000000079c7 */ /* 0x010fe20008000000 */
[----:B------:R-:W-:Y:S05]  /*0e10*/  BRA `(.L_x_16) ;  /* 0x0000000000047947 */ /* 0x000fea0003800000 */
.L_x_15:
[----:B----4-:R-:W-:Y:S01]  /*0e20*/  NOP ;  /* 0x0000000000007918 */ /* 0x010fe20000000000 */
.L_x_16:
[----:B------:R-:W1:Y:S01]  /*0e30*/  S2UR UR7, SR_CTAID.X ;  /* 0x00000000000779c3 */ /* 0x000e620000002500 */
[----:B------:R-:W-:-:S05]  /*0e40*/  CS2R.32 R77, SR_CgaSize ;  /* 0x00000000004d7805 */ /* 0x000fca0000008a00 */
[----:B------:R-:W-:-:S05]  /*0e50*/  IMAD R77, R77, -0xa0, RZ ;  /* 0xffffff604d4d7824 */ /* 0x000fca00078e02ff */
[----:B------:R-:W-:-:S14]  /*0e60*/  R2UR UR5, R77 ;  /* 0x000000004d0572ca */ /* 0x000fdc00000e0000 */
[----:B------:R-:W2:Y:S01]  /*0e70*/  LDCU UR5, c[0x0][UR5+0x2b0] ;  /* 0x00005600050577ac */ /* 0x000ea20008000800 */
[----:B------:R-:W-:-:S05]  /*0e80*/  CS2R.32 R77, SR_CgaSize ;  /* 0x00000000004d7805 */ /* 0x000fca0000008a00 */
[----:B------:R-:W-:-:S05]  /*0e90*/  IMAD R77, R77, -0xa0, RZ ;  /* 0xffffff604d4d7824 */ /* 0x000fca00078e02ff */
[----:B------:R-:W-:-:S14]  /*0ea0*/  R2UR UR4, R77 ;  /* 0x000000004d0472ca */ /* 0x000fdc00000e0000 */
[----:B------:R-:W3:Y:S01]  /*0eb0*/  LDCU UR4, c[0x0][UR4+0x2b4] ;  /* 0x00005680040477ac */ /* 0x000ee20008000800 */
[----:B------:R-:W4:Y:S01]  /*0ec0*/  S2UR UR8, SR_CTAID.Y ;  /* 0x00000000000879c3 */ /* 0x000f220000002600 */
[----:B------:R-:W-:-:S05]  /*0ed0*/  CS2R.32 R77, SR_CgaSize ;  /* 0x00000000004d7805 */ /* 0x000fca0000008a00 */
[----:B------:R-:W-:-:S05]  /*0ee0*/  IMAD R77, R77, -0xa0, RZ ;  /* 0xffffff604d4d7824 */ /* 0x000fca00078e02ff */
[----:B------:R-:W-:-:S14]  /*0ef0*/  R2UR UR9, R77 ;  /* 0x000000004d0972ca */ /* 0x000fdc00000e0000 */
[----:B------:R-:W3:Y:S01]  /*0f00*/  LDCU UR9, c[0x0][UR9+0x2a0] ;  /* 0x00005400090977ac */ /* 0x000ee20008000800 */
[----:B------:R-:W-:-:S05]  /*0f10*/  CS2R.32 R77, SR_CgaSize ;  /* 0x00000000004d7805 */ /* 0x000fca0000008a00 */
[----:B------:R-:W-:-:S05]  /*0f20*/  IMAD R77, R77, -0xa0, RZ ;  /* 0xffffff604d4d7824 */ /* 0x000fca00078e02ff */
[----:B------:R-:W-:-:S14]  /*0f30*/  R2UR UR10, R77 ;  /* 0x000000004d0a72ca */ /* 0x000fdc00000e0000 */
[----:B------:R-:W3:Y:S01]  /*0f40*/  LDCU UR10, c[0x0][UR10+0x2a4] ;  /* 0x000054800a0a77ac */ /* 0x000ee20008000800 */
[----:B------:R-:W3:Y:S01]  /*0f50*/  S2UR UR36, SR_CTAID.Z ;  /* 0x00000000002479c3 */ /* 0x000ee20000002700 */
[----:B------:R-:W3:Y:S01]  /*0f60*/  LDCU UR21, c[0x0][0xb24] ;  /* 0x00016480ff1577ac */ /* 0x000ee20008000800 */
[----:B------:R-:W3:Y:S01]  /*0f70*/  LDCU UR42, c[0x0][0xb24] ;  /* 0x00016480ff2a77ac */ /* 0x000ee20008000800 */
[----:B-1----:R-:W-:Y:S01]  /*0f80*/  I2FP.F32.U32 R3, UR7 ;  /* 0x0000000700037c45 */ /* 0x002fe20008201000 */
[----:B------:R-:W1:Y:S04]  /*0f90*/  LDCU UR28, c[0x0][0xb30] ;  /* 0x00016600ff1c77ac */ /* 0x000e680008000800 */
[----:B--2---:R-:W-:Y:S01]  /*0fa0*/  FMUL R3, R3, UR5 ;  /* 0x0000000503037c20 */ /* 0x004fe20008400000 */
[----:B------:R-:W-:Y:S01]  /*0fb0*/  USHF.L.U32 UR26, UR45, 0xc, URZ ;  /* 0x0000000c2d1a7899 */ /* 0x000fe200080006ff */
[----:B----4-:R-:W-:Y:S01]  /*0fc0*/  I2FP.F32.U32 R2, UR8 ;  /* 0x0000000800027c45 */ /* 0x010fe20008201000 */
[----:B------:R-:W-:Y:S01]  /*0fd0*/  UMOV UR16, UR7 ;  /* 0x0000000700107c82 */ /* 0x000fe20008000000 */
[----:B------:R-:W-:-:S02]  /*0fe0*/  UMOV UR20, UR8 ;  /* 0x0000000800147c82 */ /* 0x000fc40008000000 */
[----:B------:R-:W2:Y:S01]  /*0ff0*/  F2I.U32.TRUNC.NTZ R3, R3 ;  /* 0x0000000300037305 */ /* 0x000ea2000020f000 */
[----:B---3--:R-:W-:Y:S01]  /*1000*/  UISETP.GE.AND UP2, UPT, UR21, 0x1, UPT ;  /* 0x000000011500788c */ /* 0x008fe2000bf46270 */
[----:B------:R-:W-:-:S06]  /*1010*/  FMUL R2, R2, UR4 ;  /* 0x0000000402027c20 */ /* 0x000fcc0008400000 */
[----:B------:R-:W3:Y:S01]  /*1020*/  F2I.U32.TRUNC.NTZ R2, R2 ;  /* 0x0000000200027305 */ /* 0x000ee2000020f000 */
[----:B--2---:R-:W-:Y:S02]  /*1030*/  R2UR UR4, R3 ;  /* 0x00000000030472ca */ /* 0x004fe400000e0000 */
[----:B---3--:R-:W-:Y:S02]  /*1040*/  R2UR UR6, R2 ;  /* 0x00000000020672ca */ /* 0x008fe400000e0000 */
[----:B------:R-:W-:-:S09]  /*1050*/  PRMT R2, RZ, 0x7610, R2 ;  /* 0x00007610ff027816 */ /* 0x000fd20000000002 */
[----:B------:R-:W-:-:S04]  /*1060*/  UIADD3 UR5, UPT, UPT, -UR4, URZ, URZ ;  /* 0x000000ff04057290 */ /* 0x000fc8000fffe1ff */
[----:B------:R-:W-:Y:S02]  /*1070*/  UIMAD UR5, UR9, UR5, UR7 ;  /* 0x00000005090572a4 */ /* 0x000fe4000f8e0207 */
[----:B------:R-:W-:-:S04]  /*1080*/  UIADD3 UR4, UPT, UPT, -UR6, URZ, URZ ;  /* 0x000000ff06047290 */ /* 0x000fc8000fffe1ff */
[----:B------:R-:W-:Y:S01]  /*1090*/  IMAD.U32 R77, RZ, RZ, UR5 ;  /* 0x00000005ff4d7e24 */ /* 0x000fe2000f8e00ff */
[----:B------:R-:W-:-:S06]  /*10a0*/  UIMAD UR4, UR10, UR4, UR8 ;  /* 0x000000040a0472a4 */ /* 0x000fcc000f8e0208 */
[----:B------:R-:W-:Y:S01]  /*10b0*/  IMAD.U32 R76, RZ, RZ, UR4 ;  /* 0x00000004ff4c7e24 */ /* 0x000fe2000f8e00ff */
[----:B-1----:R-:W-:Y:S06]  /*10c0*/  BRA.U UP4, `(.L_x_17) ;  /* 0x00000001042c7547 */ /* 0x002fec000b800000 */
[----:B------:R-:W-:Y:S02]  /*10d0*/  R2UR UR5, R76 ;  /* 0x000000004c0572ca */ /* 0x000fe400000e0000 */
[----:B------:R-:W-:-:S11]  /*10e0*/  R2UR UR4, R77 ;  /* 0x000000004d0472ca */ /* 0x000fd600000e0000 */
[----:B------:R-:W-:Y:S02]  /*10f0*/  UISETP.NE.AND UP0, UPT, UR5, URZ, UPT ;  /* 0x000000ff0500728c */ /* 0x000fe4000bf05270 */
[----:B------:R-:W-:Y:S02]  /*1100*/  UISETP.NE.AND UP1, UPT, UR5, 0x1, UPT ;  /* 0x000000010500788c */ /* 0x000fe4000bf25270 */
[----:B------:R-:W-:-:S04]  /*1110*/  UISETP.EQ.OR UP0, UPT, UR4, URZ, !UP0 ;  /* 0x000000ff0400728c */ /* 0x000fc8000c702670 */
[----:B------:R-:W-:Y:S02]  /*1120*/  USEL UR5, URZ, 0x1, !UP0 ;  /* 0x00000001ff057887 */ /* 0x000fe4000c000000 */
[----:B------:R-:W-:Y:S02]  /*1130*/  UISETP.NE.AND UP0, UPT, UR4, URZ, UPT ;  /* 0x000000ff0400728c */ /* 0x000fe4000bf05270 */
[----:B------:R-:W-:-:S04]  /*1140*/  USEL UR4, URZ, 0x2, UP1 ;  /* 0x00000002ff047887 */ /* 0x000fc80008800000 */
[----:B------:R-:W-:-:S04]  /*1150*/  USEL UR4, UR4, 0x2, UP0 ;  /* 0x0000000204047887 */ /* 0x000fc80008000000 */
[----:B------:R-:W-:-:S06]  /*1160*/  UIADD3 UR4, UPT, UPT, UR5, UR4, URZ ;  /* 0x0000000405047290 */ /* 0x000fcc000fffe0ff */
[----:B------:R-:W-:Y:S02]  /*1170*/  IMAD.U32 R2, RZ, RZ, UR4 ;  /* 0x00000004ff027e24 */ /* 0x000fe4000f8e00ff */
.L_x_17:
[----:B------:R-:W-:Y:S05]  /*1180*/  BRA.U !UP2, `(.L_x_18) ;  /* 0x000000010ad47547 */ /* 0x000fea000b800000 */
[----:B------:R-:W1:Y:S01]  /*1190*/  LDCU.128 UR12, c[0x0][0xb10] ;  /* 0x00016200ff0c77ac */ /* 0x000e620008000c00 */
[----:B------:R-:W2:Y:S01]  /*11a0*/  LDCU UR6, c[0x0][0x370] ;  /* 0x00006e00ff0677ac */ /* 0x000ea20008000800 */
[----:B------:R-:W3:Y:S01]  /*11b0*/  LDCU UR5, c[0x0][0x374] ;  /* 0x00006e80ff0577ac */ /* 0x000ee20008000800 */
[----:B------:R-:W4:Y:S01]  /*11c0*/  LDCU UR27, c[0x0][0xb0c] ;  /* 0x00016180ff1b77ac */ /* 0x000f220008000800 */
[----:B------:R-:W4:Y:S01]  /*11d0*/  LDCU UR4, c[0x0][0xb20] ;  /* 0x00016400ff0477ac */ /* 0x000f220008000800 */
[----:B------:R-:W4:Y:S01]  /*11e0*/  LDCU.64 UR8, c[0x0][0xb28] ;  /* 0x00016500ff0877ac */ /* 0x000f220008000a00 */
[----:B-1----:R-:W-:Y:S02]  /*11f0*/  UISETP.NE.AND UP0, UPT, UR14, 0x1, UPT ;  /* 0x000000010e00788c */ /* 0x002fe4000bf05270 */
[----:B---3--:R-:W-:Y:S02]  /*1200*/  UIMAD.WIDE.U32 UR10, UR5, UR15, URZ ;  /* 0x0000000f050a72a5 */ /* 0x008fe4000f8e00ff */
[----:B--2---:R-:W-:-:S02]  /*1210*/  UIMAD.WIDE.U32 UR22, UR6, UR12, URZ ;  /* 0x0000000c061672a5 */ /* 0x004fc4000f8e00ff */
[----:B----4-:R-:W-:Y:S02]  /*1220*/  UISETP.NE.AND UP1, UPT, UR27, 0x1, UPT ;  /* 0x000000011b00788c */ /* 0x010fe4000bf25270 */
[----:B------:R-:W-:Y:S01]  /*1230*/  UISETP.NE.AND UP2, UPT, UR21, 0x1, UPT ;  /* 0x000000011500788c */ /* 0x000fe2000bf45270 */
[----:B------:R-:W-:Y:S02]  /*1240*/  UMOV UR10, UR11 ;  /* 0x0000000b000a7c82 */ /* 0x000fe40008000000 */
[----:B------:R-:W-:Y:S01]  /*1250*/  UMOV UR22, UR23 ;  /* 0x0000001700167c82 */ /* 0x000fe20008000000 */
[----:B------:R-:W-:Y:S02]  /*1260*/  @UP0 USHF.R.U32.HI UR5, URZ, UR4, UR10 ;  /* 0x00000004ff050299 */ /* 0x000fe4000801160a */
[----:B------:R-:W-:Y:S02]  /*1270*/  UIMAD.WIDE.U32 UR24, UR20, UR15, URZ ;  /* 0x0000000f141872a5 */ /* 0x000fe4000f8e00ff */
[----:B------:R-:W-:-:S02]  /*1280*/  UIMAD.WIDE.U32 UR10, UR5, UR8, URZ ;  /* 0x00000008050a72a5 */ /* 0x000fc4000f8e00ff */
[----:B------:R-:W-:Y:S02]  /*1290*/  @UP1 USHF.R.U32.HI UR6, URZ, UR13, UR22 ;  /* 0x0000000dff061299 */ /* 0x000fe40008011616 */
[----:B------:R-:W-:Y:S02]  /*12a0*/  UIMAD.WIDE.U32 UR18, UR16, UR12, URZ ;  /* 0x0000000c101272a5 */ /* 0x000fe4000f8e00ff */
[----:B------:R-:W-:Y:S01]  /*12b0*/  UIMAD.WIDE.U32 UR22, UR6, UR8, URZ ;  /* 0x00000008061672a5 */ /* 0x000fe2000f8e00ff */
[----:B------:R-:W-:Y:S01]  /*12c0*/  UMOV UR24, UR25 ;  /* 0x0000001900187c82 */ /* 0x000fe20008000000 */
[----:B------:R-:W-:Y:S01]  /*12d0*/  UMOV UR10, UR11 ;  /* 0x0000000b000a7c82 */ /* 0x000fe20008000000 */
[----:B------:R-:W-:Y:S02]  /*12e0*/  USHF.R.U32.HI UR24, URZ, UR4, UR24 ;  /* 0x00000004ff187299 */ /* 0x000fe40008011618 */
[----:B------:R-:W-:Y:S02]  /*12f0*/  @UP2 USHF.R.U32.HI UR5, URZ, UR9, UR10 ;  /* 0x00000009ff052299 */ /* 0x000fe4000801160a */
[----:B------:R-:W-:Y:S01]  /*1300*/  UMOV UR7, UR23 ;  /* 0x0000001700077c82 */ /* 0x000fe20008000000 */
[----:B------:R-:W-:Y:S01]  /*1310*/  UMOV UR18, UR19 ;  /* 0x0000001300127c82 */ /* 0x000fe20008000000 */
[----:B------:R-:W-:-:S02]  /*1320*/  @UP2 USHF.R.U32.HI UR6, URZ, UR9, UR7 ;  /* 0x00000009ff062299 */ /* 0x000fc40008011607 */
[----:B------:R-:W-:Y:S02]  /*1330*/  USHF.R.U32.HI UR13, URZ, UR13, UR18 ;  /* 0x0000000dff0d7299 */ /* 0x000fe40008011612 */
[----:B------:R-:W-:Y:S02]  /*1340*/  USEL UR4, UR20, UR24, !UP0 ;  /* 0x0000001814047287 */ /* 0x000fe4000c000000 */
[----:B------:R-:W-:Y:S02]  /*1350*/  UIMAD UR7, UR5, UR21, URZ ;  /* 0x00000015050772a4 */ /* 0x000fe4000f8e02ff */
[----:B------:R-:W-:Y:S02]  /*1360*/  USEL UR5, UR16, UR13, !UP1 ;  /* 0x0000000d10057287 */ /* 0x000fe4000c800000 */
[----:B------:R-:W-:Y:S02]  /*1370*/  UIMAD UR12, UR6, UR21, URZ ;  /* 0x00000015060c72a4 */ /* 0x000fe4000f8e02ff */
[----:B------:R-:W-:-:S02]  /*1380*/  UISETP.GE.AND UP0, UPT, UR4, UR7, UPT ;  /* 0x000000070400728c */ /* 0x000fc4000bf06270 */
[----:B------:R-:W-:Y:S02]  /*1390*/  UIMAD.WIDE.U32 UR10, UR4, UR8, URZ ;  /* 0x00000008040a72a5 */ /* 0x000fe4000f8e00ff */
[----:B------:R-:W-:Y:S02]  /*13a0*/  UISETP.GE.OR UP0, UPT, UR5, UR12, UP0 ;  /* 0x0000000c0500728c */ /* 0x000fe40008706670 */
[----:B------:R-:W-:Y:S02]  /*13b0*/  UIMAD.WIDE.U32 UR12, UR5, UR8, URZ ;  /* 0x00000008050c72a5 */ /* 0x000fe4000f8e00ff */
[----:B------:R-:W-:Y:S01]  /*13c0*/  UIADD3 UR10, UPT, UPT, -UR4, URZ, URZ ;  /* 0x000000ff040a7290 */ /* 0x000fe2000fffe1ff */
[----:B------:R-:W-:Y:S01]  /*13d0*/  UMOV UR8, UR11 ;  /* 0x0000000b00087c82 */ /* 0x000fe20008000000 */
[----:B------:R-:W-:Y:S02]  /*13e0*/  UIADD3 UR11, UPT, UPT, -UR5, URZ, URZ ;  /* 0x000000ff050b7290 */ /* 0x000fe4000fffe1ff */
[----:B------:R-:W-:-:S03]  /*13f0*/  USHF.R.U32.HI UR8, URZ, UR9, UR8 ;  /* 0x00000009ff087299 */ /* 0x000fc60008011608 */
[----:B------:R-:W-:Y:S01]  /*1400*/  @!UP0 UMOV UR7, UR13 ;  /* 0x0000000d00078c82 */ /* 0x000fe20008000000 */
[----:B------:R-:W-:Y:S02]  /*1410*/  UIMAD UR20, UR14, UR10, UR20 ;  /* 0x0000000a0e1472a4 */ /* 0x000fe4000f8e0214 */
[----:B------:R-:W-:Y:S02]  /*1420*/  USEL UR8, UR4, UR8, !UP2 ;  /* 0x0000000804087287 */ /* 0x000fe4000d000000 */
[----:B------:R-:W-:Y:S02]  /*1430*/  @!UP0 USHF.R.U32.HI UR7, URZ, UR9, UR7 ;  /* 0x00000009ff078299 */ /* 0x000fe40008011607 */
[----:B------:R-:W-:Y:S02]  /*1440*/  UIADD3 UR9, UPT, UPT, -UR8, URZ, URZ ;  /* 0x000000ff08097290 */ /* 0x000fe4000fffe1ff */
[----:B------:R-:W-:Y:S02]  /*1450*/  @!UP0 USEL UR7, UR5, UR7, !UP2 ;  /* 0x0000000705078287 */ /* 0x000fe4000d000000 */
[----:B------:R-:W-:-:S02]  /*1460*/  UIMAD UR9, UR21, UR9, UR4 ;  /* 0x00000009150972a4 */ /* 0x000fc4000f8e0204 */
[----:B------:R-:W-:Y:S02]  /*1470*/  @!UP0 UIADD3 UR8, UPT, UPT, UR8, -UR7, URZ ;  /* 0x8000000708088290 */ /* 0x000fe4000fffe0ff */
[----:B------:R-:W-:Y:S02]  /*1480*/  @!UP0 UIMAD UR6, UR9, UR6, UR7 ;  /* 0x00000006090682a4 */ /* 0x000fe4000f8e0207 */
[----:B------:R-:W-:Y:S02]  /*1490*/  @!UP0 UIMAD UR4, UR8, UR21, UR5 ;  /* 0x00000015080482a4 */ /* 0x000fe4000f8e0205 */
[----:B------:R-:W-:Y:S02]  /*14a0*/  UIMAD UR16, UR27, UR11, UR16 ;  /* 0x0000000b1b1072a4 */ /* 0x000fe4000f8e0210 */
[----:B------:R-:W-:Y:S01]  /*14b0*/  UIMAD UR20, UR4, UR14, UR20 ;  /* 0x0000000e041472a4 */ /* 0x000fe2000f8e0214 */
[----:B------:R-:W-:Y:S02]  /*14c0*/  @!UP0 UMOV UR5, UR6 ;  /* 0x0000000600058c82 */ /* 0x000fe40008000000 */
[----:B------:R-:W-:-:S12]  /*14d0*/  UIMAD UR16, UR5, UR27, UR16 ;  /* 0x0000001b051072a4 */ /* 0x000fd8000f8e0210 */
.L_x_18:
[----:B------:R-:W-:Y:S02]  /*14e0*/  UISETP.NE.AND UP1, UPT, UR28, 0x1, UPT ;  /* 0x000000011c00788c */ /* 0x000fe4000bf25270 */
[----:B------:R-:W-:Y:S02]  /*14f0*/  UISETP.NE.AND UP0, UPT, UR17, 0x2, UPT ;  /* 0x000000021100788c */ /* 0x000fe4000bf05270 */
[----:B------:R-:W-:-:S05]  /*1500*/  ULOP3.LUT UR24, UR26, 0x1000, URZ, 0xc0, !UPT ;  /* 0x000010001a187892 */ /* 0x000fca000f8ec0ff */
[----:B------:R-:W-:Y:S07]  /*1510*/  BRA.U UP1, `(.L_x_19) ;  /* 0x0000000101447547 */ /* 0x000fee000b800000 */
[----:B------:R-:W1:Y:S01]  /*1520*/  LDCU.128 UR8, c[0x0][0xb10] ;  /* 0x00016200ff0877ac */ /* 0x000e620008000c00 */
[----:B------:R-:W2:Y:S01]  /*1530*/  LDCU UR12, c[0x0][0xb0c] ;  /* 0x00016180ff0c77ac */ /* 0x000ea20008000800 */
[----:B------:R-:W3:Y:S01]  /*1540*/  LDCU UR13, c[0x0][0xb20] ;  /* 0x00016400ff0d77ac */ /* 0x000ee20008000800 */
[----:B-1----:R-:W-:Y:S02]  /*1550*/  UIMAD.WIDE.U32 UR6, UR16, UR8, URZ ;  /* 0x00000008100672a5 */ /* 0x002fe4000f8e00ff */
[----:B------:R-:W-:Y:S02]  /*1560*/  UIMAD.WIDE.U32 UR4, UR20, UR11, URZ ;  /* 0x0000000b140472a5 */ /* 0x000fe4000f8e00ff */
[----:B--2---:R-:W-:Y:S02]  /*1570*/  UISETP.NE.AND UP2, UPT, UR12, 0x1, UPT ;  /* 0x000000010c00788c */ /* 0x004fe4000bf45270 */
[----:B------:R-:W-:Y:S01]  /*1580*/  UISETP.NE.AND UP1, UPT, UR10, 0x1, UPT ;  /* 0x000000010a00788c */ /* 0x000fe2000bf25270 */
[----:B------:R-:W-:-:S02]  /*1590*/  UMOV UR6, UR7 ;  /* 0x0000000700067c82 */ /* 0x000fc40008000000 */
[----:B------:R-:W-:Y:S01]  /*15a0*/  UMOV UR4, UR5 ;  /* 0x0000000500047c82 */ /* 0x000fe20008000000 */
[----:B------:R-:W-:Y:S02]  /*15b0*/  USHF.R.U32.HI UR6, URZ, UR9, UR6 ;  /* 0x00000009ff067299 */ /* 0x000fe40008011606 */
[----:B---3--:R-:W-:Y:S02]  /*15c0*/  USHF.R.U32.HI UR4, URZ, UR13, UR4 ;  /* 0x0000000dff047299 */ /* 0x008fe40008011604 */
[----:B------:R-:W-:Y:S02]  /*15d0*/  USEL UR5, UR16, UR6, !UP2 ;  /* 0x0000000610057287 */ /* 0x000fe4000d000000 */
[----:B------:R-:W-:-:S04]  /*15e0*/  USEL UR4, UR20, UR4, !UP1 ;  /* 0x0000000414047287 */ /* 0x000fc8000c800000 */
[----:B------:R-:W-:Y:S02]  /*15f0*/  UIADD3 UR6, UPT, UPT, UR5, -UR4, URZ ;  /* 0x8000000405067290 */ /* 0x000fe4000fffe0ff */
[----:B------:R-:W-:Y:S02]  /*1600*/  UIADD3 UR4, UPT, UPT, -UR5, UR4, URZ ;  /* 0x0000000405047290 */ /* 0x000fe4000fffe1ff */
[----:B------:R-:W-:Y:S02]  /*1610*/  UIMAD UR20, UR6, UR10, UR20 ;  /* 0x0000000a061472a4 */ /* 0x000fe4000f8e0214 */
[----:B------:R-:W-:-:S12]  /*1620*/  UIMAD UR16, UR4, UR12, UR16 ;  /* 0x0000000c041072a4 */ /* 0x000fd8000f8e0210 */
.L_x_19:
[----:B------:R-:W-:Y:S05]  /*1630*/  BRA.U !UP5, `(.L_x_20) ;  /* 0x000000010d0c7547 */ /* 0x000fea000b800000 */
[----:B------:R-:W-:Y:S01]  /*1640*/  UCGABAR_WAIT ;  /* 0x0000000000007dc7 */ /* 0x000fe20008000000 */
[----:B------:R-:W-:Y:S01]  /*1650*/  CCTL.IVALL ;  /* 0x00000000ff00798f */ /* 0x000fe20002000000 */
[----:B------:R-:W-:Y:S05]  /*1660*/  BRA `(.L_x_21) ;  /* 0x0000000000047947 */ /* 0x000fea0003800000 */
.L_x_20:
[----:B------:R-:W-:Y:S06]  /*1670*/  BAR.SYNC.DEFER_BLOCKING 0x0 ;  /* 0x0000000000007b1d */ /* 0x000fec0000010000 */
.L_x_21:
[----:B------:R-:W-:Y:S05]  /*1680*/  BRA.U UP0, `(.L_x_22) ;  /* 0x0000001100e87547 */ /* 0x000fea000b800000 */
[----:B------:R-:W1:Y:S01]  /*1690*/  LDCU UR6, c[0x0][0x38c] ;  /* 0x00007180ff0677ac */ /* 0x000e620008000800 */
[----:B------:R-:W-:Y:S01]  /*16a0*/  PLOP3.LUT P1, PT, PT, PT, UP3, 0x80, 0x8 ;  /* 0x000000000008781c */ /* 0x000fe20003f2f038 */
[----:B------:R-:W-:Y:S01]  /*16b0*/  IMAD.MOV.U32 R12, RZ, RZ, 0x1 ;  /* 0x00000001ff0c7424 */ /* 0x000fe200078e00ff */
[----:B------:R-:W-:Y:S01]  /*16c0*/  ISETP.EQ.OR P2, PT, R0, RZ, P3 ;  /* 0x000000ff0000720c */ /* 0x000fe20001f42670 */
[----:B------:R-:W-:Y:S01]  /*16d0*/  UISETP.NE.AND UP1, UPT, UR17, URZ, UPT ;  /* 0x000000ff1100728c */ /* 0x000fe2000bf25270 */
[----:B------:R-:W-:Y:S02]  /*16e0*/  PLOP3.LUT P1, PT, P1, PT, PT, 0x8, 0x80 ;  /* 0x000000000080781c */ /* 0x000fe40000f2e170 */
[----:B------:R-:W-:Y:S01]  /*16f0*/  CS2R R10, SRZ ;  /* 0x00000000000a7805 */ /* 0x000fe2000001ff00 */
[----:B------:R-:W-:Y:S01]  /*1700*/  IMAD.MOV.U32 R9, RZ, RZ, RZ ;  /* 0x000000ffff097224 */ /* 0x000fe200078e00ff */
[----:B------:R-:W2:Y:S01]  /*1710*/  LDCU UR39, c[0x0][0x370] ;  /* 0x00006e00ff2777ac */ /* 0x000ea20008000800 */
[----:B------:R-:W-:Y:S01]  /*1720*/  IMAD.MOV.U32 R8, RZ, RZ, 0x1 ;  /* 0x00000001ff087424 */ /* 0x000fe200078e00ff */
[----:B------:R-:W-:Y:S01]  /*1730*/  USEL UR25, UR43, 0x2, UP1 ;  /* 0x000000022b197887 */ /* 0x000fe20008800000 */
[----:B------:R-:W3:Y:S01]  /*1740*/  LDCU.64 UR28, c[0x0][0x348] ;  /* 0x00006900ff1c77ac */ /* 0x000ee20008000a00 */
[----:B-1----:R-:W-:-:S02]  /*1750*/  UIADD3 UR5, UPT, UPT, UR6, 0x7f, URZ ;  /* 0x0000007f06057890 */ /* 0x002fc4000fffe0ff */
[----:B------:R-:W-:Y:S02]  /*1760*/  USHF.R.U32.HI UR44, URZ, 0x7, UR24 ;  /* 0x00000007ff2c7899 */ /* 0x000fe40008011618 */
[----:B------:R-:W-:Y:S02]  /*1770*/  USHF.R.S32.HI UR4, URZ, 0x1f, UR5 ;  /* 0x0000001fff047899 */ /* 0x000fe40008011405 */
[----:B------:R-:W-:Y:S02]  /*1780*/  UIADD3 UR46, UPT, UPT, UR6, 0xfe, URZ ;  /* 0x000000fe062e7890 */ /* 0x000fe4000fffe0ff */
[----:B------:R-:W-:Y:S01]  /*1790*/  ULEA.HI UR4, UR4, UR5, URZ, 0x7 ;  /* 0x0000000504047291 */ /* 0x000fe2000f8f38ff */
[----:B------:R-:W1:Y:S03]  /*17a0*/  LDCU UR38, c[0x0][0x374] ;  /* 0x00006e80ff2677ac */ /* 0x000e660008000800 */
[----:B------:R-:W-:-:S02]  /*17b0*/  USHF.R.S32.HI UR41, URZ, 0x7, UR4 ;  /* 0x00000007ff297899 */ /* 0x000fc40008011404 */
[----:B------:R-:W-:Y:S02]  /*17c0*/  UIADD3 UR4, UPT, UPT, UR6, -0x1, URZ ;  /* 0xffffffff06047890 */ /* 0x000fe4000fffe0ff */
[----:B------:R-:W-:Y:S02]  /*17d0*/  UISETP.LT.U32.AND UP0, UPT, UR41, 0x5, UPT ;  /* 0x000000052900788c */ /* 0x000fe4000bf01070 */
[----:B------:R-:W-:Y:S02]  /*17e0*/  UISETP.GE.U32.AND UP2, UPT, UR4, -0xff, UPT ;  /* 0xffffff010400788c */ /* 0x000fe4000bf46070 */
[----:B------:R-:W-:Y:S01]  /*17f0*/  USEL UR40, UR41, 0x5, UP0 ;  /* 0x0000000529287887 */ /* 0x000fe20008000000 */
[----:B------:R-:W-:-:S03]  /*1800*/  UMOV UR5, URZ ;  /* 0x000000ff00057c82 */ /* 0x000fc60008000000 */
[----:B------:R-:W-:Y:S02]  /*1810*/  UIADD3 UR21, UPT, UPT, UR40, -0x1, URZ ;  /* 0xffffffff28157890 */ /* 0x000fe4000fffe0ff */
[----:B------:R-:W-:-:S03]  /*1820*/  UIADD3 UR43, UPT, UPT, UR41, -UR40, URZ ;  /* 0x80000028292b7290 */ /* 0x000fc6000fffe0ff */
[----:B------:R-:W-:-:S04]  /*1830*/  @UP2 UIADD3 UR21, UPT, UPT, UR40, URZ, URZ ;  /* 0x000000ff28152290 */ /* 0x000fc8000fffe0ff */
[----:B-123--:R-:W-:-:S12]  /*1840*/  UIADD3 UR21, UPT, UPT, UR21, 0x1, URZ ;  /* 0x0000000115157890 */ /* 0x00efd8000fffe0ff */
.L_x_42:
[----:B------:R-:W-:Y:S01]  /*1850*/  UISETP.NE.AND UP0, UPT, UR45, URZ, UPT ;  /* 0x000000ff2d00728c */ /* 0x000fe2000bf05270 */
[----:B------:R-:W1:Y:S08]  /*1860*/  S2UR UR45, SR_CgaCtaId ;  /* 0x00000000002d79c3 */ /* 0x000e700000008800 */
[----:B------:R-:W-:Y:S05]  /*1870*/  BRA.U UP0, `(.L_x_23) ;  /* 0x0000000100347547 */ /* 0x000fea000b800000 */
[----:B------:R-:W2:Y:S01]  /*1880*/  S2R R0, SR_CgaCtaId ;  /* 0x0000000000007919 */ /* 0x000ea20000008800 */
[----:B------:R-:W-:-:S04]  /*1890*/  MOV R2, 0x400 ;  /* 0x0000040000027802 */ /* 0x000fc80000000f00 */
[----:B--2---:R-:W-:Y:S02]  /*18a0*/  LEA R0, R0, R2, 0x18 ;  /* 0x0000000200007211 */ /* 0x004fe400078ec0ff */
[----:B------:R-:W-:-:S03]  /*18b0*/  SHF.L.U32 R2, R8, 0x1f, RZ ;  /* 0x0000001f08027819 */ /* 0x000fc600000006ff */
[----:B------:R-:W-:-:S04]  /*18c0*/  IMAD R0, R9, 0x8, R0 ;  /* 0x0000000809007824 */ /* 0x000fc800078e0200 */
[----:B------:R-:W2:Y:S02]  /*18d0*/  SYNCS.PHASECHK.TRANS64.TRYWAIT P0, [R0+URZ+0x110], R2 ;  /* 0x00011002000075a7 */ /* 0x000ea400080011ff */
[----:B--2---:R-:W-:Y:S05]  /*18e0*/  @!P0 BRA `(.L_x_24) ;  /* 0x0000007c00cc8947 */ /* 0x004fea0003800000 */
.L_x_133:
[----:B------:R-:W-:Y:S01]  /*18f0*/  VIADD R9, R9, 0x1 ;  /* 0x0000000109097836 */ /* 0x000fe20000000000 */
[----:B------:R2:W-:Y:S04]  /*1900*/  SYNCS.ARRIVE.TRANS64.A1T0 RZ, [R0+URZ+0x100], RZ ;  /* 0x000100ff00ff79a7 */ /* 0x0005e800081000ff */
[----:B------:R-:W-:-:S04]  /*1910*/  ISETP.NE.AND P0, PT, R9, 0x2, PT ;  /* 0x000000020900780c */ /* 0x000fc80003f05270 */
[----:B------:R-:W-:Y:S02]  /*1920*/  SEL R9, R9, RZ, P0 ;  /* 0x000000ff09097207 */ /* 0x000fe40000000000 */
[----:B--2---:R-:W-:-:S04]  /*1930*/  SEL R0, RZ, 0x1, P0 ;  /* 0x00000001ff007807 */ /* 0x004fc80000000000 */
[----:B------:R-:W-:-:S07]  /*1940*/  LOP3.LUT R8, R8, R0, RZ, 0x3c, !PT ;  /* 0x0000000008087212 */ /* 0x000fce00078e3cff */
.L_x_23:
[----:B------:R-:W-:Y:S01]  /*1950*/  UMOV UR6, 0x400 ;  /* 0x0000040000067882 */ /* 0x000fe20000000000 */
[----:B------:R-:W-:Y:S01]  /*1960*/  SHF.L.U32 R0, R12, 0x1f, RZ ;  /* 0x0000001f0c007819 */ /* 0x000fe200000006ff */
[----:B-1----:R-:W-:Y:S02]  /*1970*/  ULEA UR6, UR45, UR6, 0x18 ;  /* 0x000000062d067291 */ /* 0x002fe4000f8ec0ff */
[----:B------:R-:W-:Y:S02]  /*1980*/  UISETP.GE.U32.AND UP0, UPT, UR46, 0xff, UPT ;  /* 0x000000ff2e00788c */ /* 0x000fe4000bf06070 */
[----:B------:R-:W-:Y:S02]  /*1990*/  ULEA UR4, UR5, UR6, 0x3 ;  /* 0x0000000605047291 */ /* 0x000fe4000f8e18ff */
[----:B------:R-:W-:Y:S02]  /*19a0*/  USHF.L.U32 UR11, UR20, 0x8, URZ ;  /* 0x00000008140b7899 */ /* 0x000fe400080006ff */
[----:B------:R-:W-:Y:S01]  /*19b0*/  ULEA UR35, UR16, UR44, 0x6 ;  /* 0x0000002c10237291 */ /* 0x000fe2000f8e30ff */
[----:B------:R-:W-:-:S04]  /*19c0*/  UMOV UR13, URZ ;  /* 0x000000ff000d7c82 */ /* 0x000fc80008000000 */
[----:B------:R1:W2:Y:S01]  /*19d0*/  SYNCS.PHASECHK.TRANS64.TRYWAIT P0, [UR4+0x28], R0 ;  /* 0x00002800ff0075a7 */ /* 0x0002a20008001104 */
[----:B------:R-:W-:Y:S06]  /*19e0*/  BRA.U !UP0, `(.L_x_25) ;  /* 0x0000000108bc7547 */ /* 0x000fec000b800000 */
[----:B------:R-:W-:Y:S01]  /*19f0*/  UMOV UR7, URZ ;  /* 0x000000ff00077c82 */ /* 0x000fe20008000000 */
[----:B------:R-:W-:-:S05]  /*1a00*/  UMOV UR4, UR5 ;  /* 0x0000000500047c82 */ /* 0x000fca0008000000 */
.L_x_31:
[----:B------:R-:W-:Y:S01]  /*1a10*/  ULEA UR33, UR4, UR6, 0x3 ;  /* 0x0000000604217291 */ /* 0x000fe2000f8e18ff */
[----:B--2---:R-:W-:Y:S01]  /*1a20*/  @!P3 MOV R2, 0xa000 ;  /* 0x0000a0000002b802 */ /* 0x004fe20000000f00 */
[----:B--2-4-:R-:W-:Y:S10]  /*1a30*/  @P0 BRA `(.L_x_26) ;  /* 0x00000000000c0947 */ /* 0x014ff40003800000 */
[----:B------:R-:W-:-:S04]  /*1a40*/  SHF.L.U32 R3, R12, 0x1f, RZ ;  /* 0x0000001f0c037819 */ /* 0x000fc800000006ff */
[----:B------:R-:W2:Y:S02]  /*1a50*/  SYNCS.PHASECHK.TRANS64.TRYWAIT P0, [UR33+0x28], R3 ;  /* 0x00002803ff0075a7 */ /* 0x000ea40008001121 */
[----:B--2---:R-:W-:Y:S05]  /*1a60*/  @!P0 BRA `(.L_x_27) ;  /* 0x0000007c00808947 */ /* 0x004fea0003800000 */
.L_x_26:
[----:B------:R2:W-:Y:S01]  /*1a70*/  @!P3 SYNCS.ARRIVE.TRANS64 RZ, [UR33], R2 ;  /* 0x00000002ffffb9a7 */ /* 0x0005e20008000021 */
[----:B------:R-:W-:-:S04]  /*1a80*/  ULOP3.LUT UR5, UR25, 0x2, URZ, 0xfc, !UPT ;  /* 0x0000000219057892 */ /* 0x000fc8000f8efcff */
[----:B------:R-:W-:-:S09]  /*1a90*/  UISETP.NE.AND UP0, UPT, UR5, 0x2, UPT ;  /* 0x000000020500788c */ /* 0x000fd2000bf05270 */
[----:B------:R-:W-:Y:S05]  /*1aa0*/  BRA.U UP0, `(.L_x_28) ;  /* 0x0000000100047547 */ /* 0x000fea000b800000 */
[----:B------:R-:W-:Y:S05]  /*1ab0*/  BPT.TRAP 0x1 ;  /* 0x000000040000795c */ /* 0x000fea0000300000 */
.L_x_28:
[----:B------:R-:W-:Y:S04]  /*1ac0*/  BSSY.RECONVERGENT B0, `(.L_x_29) ;  /* 0x0000003000007945 */ /* 0x000fe80003800200 */
[----:B------:R-:W-:Y:S05]  /*1ad0*/  @P2 BRA `(.L_x_30) ;  /* 0x0000000000042947 */ /* 0x000fea0003800000 */
[----:B------:R-:W-:Y:S05]  /*1ae0*/  BPT.TRAP 0x1 ;  /* 0x000000040000795c */ /* 0x000fea0000300000 */
.L_x_30:
[----:B------:R-:W-:Y:S05]  /*1af0*/  BSYNC.RECONVERGENT B0 ;  /* 0x0000000000007941 */ /* 0x000fea0003800200 */
.L_x_29:
[----:B------:R-:W-:Y:S02]  /*1b00*/  UIADD3 UR5, UPT, UPT, UR4, 0x1, URZ ;  /* 0x0000000104057890 */ /* 0x000fe4000fffe0ff */
[----:B------:R-:W-:Y:S02]  /*1b10*/  ULEA UR32, UR4, UR24, 0xd ;  /* 0x0000001804207291 */ /* 0x000fe4000f8e68ff */
[----:B------:R-:W-:Y:S02]  /*1b20*/  UISETP.NE.AND UP0, UPT, UR5, 0x5, UPT ;  /* 0x000000050500788c */ /* 0x000fe4000bf05270 */
[----:B------:R-:W-:Y:S02]  /*1b30*/  UIADD3 UR16, UP1, UPT, UR28, 0x80, URZ ;  /* 0x000000801c107890 */ /* 0x000fe4000ff3e0ff */
[----:B------:R-:W-:Y:S02]  /*1b40*/  USEL UR9, URZ, 0x1, UP0 ;  /* 0x00000001ff097887 */ /* 0x000fe40008000000 */
[----:B------:R-:W-:-:S02]  /*1b50*/  USEL UR5, UR5, URZ, UP0 ;  /* 0x000000ff05057287 */ /* 0x000fc40008000000 */
[----:B------:R-:W-:Y:S02]  /*1b60*/  UIADD3 UR14, UP0, UPT, UR28, 0x180, URZ ;  /* 0x000001801c0e7890 */ /* 0x000fe4000ff1e0ff */
[----:B------:R-:W-:Y:S01]  /*1b70*/  ULEA UR8, UR5, UR6, 0x3 ;  /* 0x0000000605087291 */ /* 0x000fe2000f8e18ff */
[----:B------:R-:W-:Y:S01]  /*1b80*/  LOP3.LUT R12, R12, UR9, RZ, 0x3c, !PT ;  /* 0x000000090c0c7c12 */ /* 0x000fe2000f8e3cff */
[----:B------:R-:W-:Y:S02]  /*1b90*/  USHF.L.U32 UR34, UR7, 0x7, URZ ;  /* 0x0000000707227899 */ /* 0x000fe400080006ff */
[----:B------:R-:W-:Y:S01]  /*1ba0*/  UIADD3.X UR17, UPT, UPT, URZ, UR29, URZ, UP1, !UPT ;  /* 0x0000001dff117290 */ /* 0x000fe20008ffe4ff */
[----:B-1----:R-:W-:Y:S01]  /*1bb0*/  SHF.L.U32 R0, R12, 0x1f, RZ ;  /* 0x0000001f0c007819 */ /* 0x002fe200000006ff */
[----:B------:R-:W-:Y:S02]  /*1bc0*/  UIADD3 UR32, UPT, UPT, UR6, 0x6400, UR32 ;  /* 0x0000640006207890 */ /* 0x000fe4000fffe020 */
[----:B------:R-:W-:Y:S01]  /*1bd0*/  UIADD3.X UR15, UPT, UPT, URZ, UR29, URZ, UP0, !UPT ;  /* 0x0000001dff0f7290 */ /* 0x000fe200087fe4ff */
[----:B------:R3:W4:Y:S01]  /*1be0*/  SYNCS.PHASECHK.TRANS64.TRYWAIT P0, [UR8+0x28], R0 ;  /* 0x00002800ff0075a7 */ /* 0x0007220008001108 */
[----:B------:R-:W-:Y:S01]  /*1bf0*/  ULEA UR8, UR4, UR6, 0xf ;  /* 0x0000000604087291 */ /* 0x000fe2000f8e78ff */
[----:B------:R-:W-:Y:S01]  /*1c00*/  UMOV UR13, 0x30000 ;  /* 0x00030000000d7882 */ /* 0x000fe20000000000 */
[----:B------:R-:W-:-:S02]  /*1c10*/  UMOV UR18, 0x0 ;  /* 0x0000000000127882 */ /* 0x000fc40000000000 */
[----:B------:R-:W-:Y:S01]  /*1c20*/  UIADD3 UR8, UPT, UPT, UR8, 0x10400, URZ ;  /* 0x0001040008087890 */ /* 0x000fe2000fffe0ff */
[----:B------:R-:W-:Y:S01]  /*1c30*/  UMOV UR19, 0x10000000 ;  /* 0x1000000000137882 */ /* 0x000fe20000000000 */
[----:B------:R-:W-:Y:S01]  /*1c40*/  UMOV UR12, UR36 ;  /* 0x00000024000c7c82 */ /* 0x000fe20008000000 */
[----:B------:R-:W-:Y:S01]  /*1c50*/  UMOV UR9, UR33 ;  /* 0x0000002100097c82 */ /* 0x000fe20008000000 */
[----:B------:R-:W-:Y:S01]  /*1c60*/  UMOV UR10, UR34 ;  /* 0x00000022000a7c82 */ /* 0x000fe20008000000 */
[----:B------:R1:W-:Y:S01]  /*1c70*/  UTMALDG.3D.MULTICAST [UR32], [UR16], UR13, desc[UR18] ;  /* 0x00001220100073b4 */ /* 0x0003e2000801180d */
[----:B------:R-:W-:Y:S01]  /*1c80*/  UIADD3 UR7, UPT, UPT, UR7, 0x1, URZ ;  /* 0x0000000107077890 */ /* 0x000fe2000fffe0ff */
[----:B------:R-:W-:-:S03]  /*1c90*/  UMOV UR4, UR5 ;  /* 0x0000000500047c82 */ /* 0x000fc60008000000 */
[----:B------:R-:W-:Y:S01]  /*1ca0*/  UISETP.NE.AND UP0, UPT, UR7, UR21, UPT ;  /* 0x000000150700728c */ /* 0x000fe2000bf05270 */
[----:B------:R3:W-:Y:S01]  /*1cb0*/  UTMALDG.3D [UR8], [UR14], desc[UR18] ;  /* 0x000012080e0075b4 */ /* 0x0007e20008011000 */
[----:B-1----:R-:W-:-:S07]  /*1cc0*/  UMOV UR13, UR21 ;  /* 0x00000015000d7c82 */ /* 0x002fce0008000000 */
[----:B---3--:R-:W-:Y:S05]  /*1cd0*/  BRA.U UP0, `(.L_x_31) ;  /* 0xfffffffd004c7547 */ /* 0x008fea000b83ffff */
.L_x_25:
[----:B------:R-:W-:Y:S01]  /*1ce0*/  ULEA UR4, UR5, UR6, 0x3 ;  /* 0x0000000605047291 */ /* 0x000fe2000f8e18ff */
[----:B-1----:R-:W-:Y:S01]  /*1cf0*/  SHF.L.U32 R0, R12, 0x1f, RZ ;  /* 0x0000001f0c007819 */ /* 0x002fe200000006ff */
[----:B------:R-:W-:Y:S01]  /*1d00*/  @!P1 SYNCS.ARRIVE.TRANS64.A1T0 RZ, [UR6+0x98], RZ ;  /* 0x000098ffffff99a7 */ /* 0x000fe20008100006 */
[----:B------:R-:W-:-:S06]  /*1d10*/  UISETP.GT.AND UP0, UPT, UR41, UR40, UPT ;  /* 0x000000282900728c */ /* 0x000fcc000bf04270 */
[----:B--2-4-:R1:W2:Y:S03]  /*1d20*/  SYNCS.PHASECHK.TRANS64.TRYWAIT P0, [UR4+0x28], R0 ;  /* 0x00002800ff0075a7 */ /* 0x0142a60008001104 */
[----:B------:R-:W-:Y:S05]  /*1d30*/  BRA.U !UP0, `(.L_x_32) ;  /* 0x0000000108c07547 */ /* 0x000fea000b800000 */
[----:B------:R-:W-:Y:S01]  /*1d40*/  UIADD3 UR26, UPT, UPT, UR43, UR13, URZ ;  /* 0x0000000d2b1a7290 */ /* 0x000fe2000fffe0ff */
[----:B------:R-:W-:-:S11]  /*1d50*/  UMOV UR4, UR5 ;  /* 0x0000000500047c82 */ /* 0x000fd60008000000 */
.L_x_38:
[----:B------:R-:W-:Y:S01]  /*1d60*/  ULEA UR17, UR4, UR6, 0x3 ;  /* 0x0000000604117291 */ /* 0x000fe2000f8e18ff */
[----:B--2---:R-:W-:Y:S01]  /*1d70*/  @!P3 MOV R2, 0xa000 ;  /* 0x0000a0000002b802 */ /* 0x004fe20000000f00 */
[----:B--2-4-:R-:W-:Y:S10]  /*1d80*/  @P0 BRA `(.L_x_33) ;  /* 0x00000000000c0947 */ /* 0x014ff40003800000 */
[----:B------:R-:W-:-:S04]  /*1d90*/  SHF.L.U32 R3, R12, 0x1f, RZ ;  /* 0x0000001f0c037819 */ /* 0x000fc800000006ff */
[----:B------:R-:W2:Y:S02]  /*1da0*/  SYNCS.PHASECHK.TRANS64.TRYWAIT P0, [UR17+0x28], R3 ;  /* 0x00002803ff0075a7 */ /* 0x000ea40008001111 */
[----:B--2---:R-:W-:Y:S05]  /*1db0*/  @!P0 BRA `(.L_x_34) ;  /* 0x0000007800c48947 */ /* 0x004fea0003800000 */
.L_x_33:
[----:B------:R2:W-:Y:S01]  /*1dc0*/  @!P3 SYNCS.ARRIVE.TRANS64 RZ, [UR17], R2 ;  /* 0x00000002ffffb9a7 */ /* 0x0005e20008000011 */
[----:B------:R-:W-:-:S04]  /*1dd0*/  ULOP3.LUT UR5, UR25, 0x2, URZ, 0xfc, !UPT ;  /* 0x0000000219057892 */ /* 0x000fc8000f8efcff */
[----:B------:R-:W-:-:S09]  /*1de0*/  UISETP.NE.AND UP0, UPT, UR5, 0x2, UPT ;  /* 0x000000020500788c */ /* 0x000fd2000bf05270 */
[----:B------:R-:W-:Y:S05]  /*1df0*/  BRA.U UP0, `(.L_x_35) ;  /* 0x0000000100047547 */ /* 0x000fea000b800000 */
[----:B------:R-:W-:Y:S05]  /*1e00*/  BPT.TRAP 0x1 ;  /* 0x000000040000795c */ /* 0x000fea0000300000 */
.L_x_35:
[----:B------:R-:W-:Y:S04]  /*1e10*/  BSSY.RECONVERGENT B0, `(.L_x_36) ;  /* 0x0000003000007945 */ /* 0x000fe80003800200 */
[----:B------:R-:W-:Y:S05]  /*1e20*/  @P2 BRA `(.L_x_37) ;  /* 0x0000000000042947 */ /* 0x000fea0003800000 */
[----:B------:R-:W-:Y:S05]  /*1e30*/  BPT.TRAP 0x1 ;  /* 0x000000040000795c */ /* 0x000fea0000300000 */
.L_x_37:
[----:B------:R-:W-:Y:S05]  /*1e40*/  BSYNC.RECONVERGENT B0 ;  /* 0x0000000000007941 */ /* 0x000fea0003800200 */
.L_x_36:
[----:B------:R-:W-:Y:S02]  /*1e50*/  UIADD3 UR5, UPT, UPT, UR4, 0x1, URZ ;  /* 0x0000000104057890 */ /* 0x000fe4000fffe0ff */
[----:B------:R-:W-:Y:S02]  /*1e60*/  ULEA UR16, UR4, UR24, 0xd ;  /* 0x0000001804107291 */ /* 0x000fe4000f8e68ff */
[----:B------:R-:W-:Y:S02]  /*1e70*/  UISETP.NE.AND UP0, UPT, UR5, 0x5, UPT ;  /* 0x000000050500788c */ /* 0x000fe4000bf05270 */
[----:B------:R-:W-:Y:S02]  /*1e80*/  UIADD3 UR22, UP1, UPT, UR28, 0x80, URZ ;  /* 0x000000801c167890 */ /* 0x000fe4000ff3e0ff */
[----:B------:R-:W-:Y:S02]  /*1e90*/  USEL UR8, URZ, 0x1, UP0 ;  /* 0x00000001ff087887 */ /* 0x000fe40008000000 */
[----:B------:R-:W-:-:S02]  /*1ea0*/  USEL UR5, UR5, URZ, UP0 ;  /* 0x000000ff05057287 */ /* 0x000fc40008000000 */
[----:B------:R-:W-:Y:S02]  /*1eb0*/  UIADD3 UR14, UP0, UPT, UR28, 0x180, URZ ;  /* 0x000001801c0e7890 */ /* 0x000fe4000ff1e0ff */
[----:B------:R-:W-:Y:S01]  /*1ec0*/  LOP3.LUT R12, R12, UR8, RZ, 0x3c, !PT ;  /* 0x000000080c0c7c12 */ /* 0x000fe2000f8e3cff */
[----:B------:R-:W-:Y:S02]  /*1ed0*/  ULEA UR7, UR5, UR6, 0x3 ;  /* 0x0000000605077291 */ /* 0x000fe4000f8e18ff */
[----:B------:R-:W-:Y:S01]  /*1ee0*/  ULEA UR8, UR4, UR6, 0xf ;  /* 0x0000000604087291 */ /* 0x000fe2000f8e78ff */
[----:B-1----:R-:W-:Y:S01]  /*1ef0*/  SHF.L.U32 R0, R12, 0x1f, RZ ;  /* 0x0000001f0c007819 */ /* 0x002fe200000006ff */
[----:B------:R-:W-:Y:S02]  /*1f00*/  USHF.L.U32 UR18, UR13, 0x7, URZ ;  /* 0x000000070d127899 */ /* 0x000fe400080006ff */
[----:B------:R-:W-:Y:S02]  /*1f10*/  UIADD3 UR16, UPT, UPT, UR6, 0x6400, UR16 ;  /* 0x0000640006107890 */ /* 0x000fe4000fffe010 */
[----:B------:R-:W-:Y:S01]  /*1f20*/  UIADD3.X UR23, UPT, UPT, URZ, UR29, URZ, UP1, !UPT ;  /* 0x0000001dff177290 */ /* 0x000fe20008ffe4ff */
[----:B------:R3:W4:Y:S01]  /*1f30*/  SYNCS.PHASECHK.TRANS64.TRYWAIT P0, [UR7+0x28], R0 ;  /* 0x00002800ff0075a7 */ /* 0x0007220008001107 */
[----:B------:R-:W-:-:S02]  /*1f40*/  UIADD3 UR8, UPT, UPT, UR8, 0x10400, URZ ;  /* 0x0001040008087890 */ /* 0x000fc4000fffe0ff */
[----:B------:R-:W-:Y:S01]  /*1f50*/  UIADD3.X UR15, UPT, UPT, URZ, UR29, URZ, UP0, !UPT ;  /* 0x0000001dff0f7290 */ /* 0x000fe200087fe4ff */
[----:B------:R-:W-:Y:S01]  /*1f60*/  UMOV UR7, 0x30000 ;  /* 0x0003000000077882 */ /* 0x000fe20000000000 */
[----:B------:R-:W-:Y:S01]  /*1f70*/  UMOV UR30, 0x0 ;  /* 0x00000000001e7882 */ /* 0x000fe20000000000 */
[----:B------:R-:W-:Y:S01]  /*1f80*/  UMOV UR31, 0x10000000 ;  /* 0x10000000001f7882 */ /* 0x000fe20000000000 */
[----:B------:R-:W-:Y:S01]  /*1f90*/  UMOV UR19, UR35 ;  /* 0x0000002300137c82 */ /* 0x000fe20008000000 */
[----:B------:R-:W-:Y:S01]  /*1fa0*/  UMOV UR20, UR36 ;  /* 0x0000002400147c82 */ /* 0x000fe20008000000 */
[----:B------:R-:W-:Y:S01]  /*1fb0*/  UMOV UR12, UR36 ;  /* 0x00000024000c7c82 */ /* 0x000fe20008000000 */
[----:B------:R-:W-:Y:S01]  /*1fc0*/  UMOV UR9, UR17 ;  /* 0x0000001100097c82 */ /* 0x000fe20008000000 */
[----:B------:R-:W-:Y:S01]  /*1fd0*/  UMOV UR10, UR18 ;  /* 0x00000012000a7c82 */ /* 0x000fe20008000000 */
[----:B------:R3:W-:Y:S01]  /*1fe0*/  UTMALDG.3D.MULTICAST [UR16], [UR22], UR7, desc[UR30] ;  /* 0x00001e10160073b4 */ /* 0x0007e20008011807 */
[----:B------:R-:W-:Y:S01]  /*1ff0*/  UIADD3 UR13, UPT, UPT, UR13, 0x1, URZ ;  /* 0x000000010d0d7890 */ /* 0x000fe2000fffe0ff */
[----:B------:R-:W-:-:S03]  /*2000*/  UMOV UR4, UR5 ;  /* 0x0000000500047c82 */ /* 0x000fc60008000000 */
[----:B------:R-:W-:Y:S01]  /*2010*/  UISETP.NE.AND UP0, UPT, UR13, UR26, UPT ;  /* 0x0000001a0d00728c */ /* 0x000fe2000bf05270 */
[----:B------:R3:W-:Y:S08]  /*2020*/  UTMALDG.3D [UR8], [UR14], desc[UR30] ;  /* 0x00001e080e0075b4 */ /* 0x0007f00008011000 */
[----:B---3--:R-:W-:Y:S05]  /*2030*/  BRA.U UP0, `(.L_x_38) ;  /* 0xfffffffd00487547 */ /* 0x008fea000b83ffff */
.L_x_32:
[C---:B------:R-:W-:Y:S01]  /*2040*/  LEA R3, R11.reuse, UR6, 0x3 ;  /* 0x000000060b037c11 */ /* 0x040fe2000f8e18ff */
[----:B------:R-:W-:Y:S01]  /*2050*/  NOP ;  /* 0x0000000000007918 */ /* 0x000fe20000000000 */
[----:B-1----:R-:W-:Y:S02]  /*2060*/  SHF.L.U32 R0, R10, 0x1f, RZ ;  /* 0x0000001f0a007819 */ /* 0x002fe400000006ff */
[----:B------:R-:W-:Y:S02]  /*2070*/  LEA R4, R11, UR6, 0x4 ;  /* 0x000000060b047c11 */ /* 0x000fe4000f8e20ff */
[----:B--2-4-:R-:W1:Y:S02]  /*2080*/  SYNCS.PHASECHK.TRANS64.TRYWAIT P0, [R3+URZ+0xa0], R0 ;  /* 0x0000a000030075a7 */ /* 0x014e6400080011ff */
[----:B-1----:R-:W-:Y:S05]  /*2090*/  @!P0 BRA `(.L_x_39) ;  /* 0x0000007800248947 */ /* 0x002fea0003800000 */
.L_x_136:
[----:B------:R-:W2:Y:S01]  /*20a0*/  LDS.128 R4, [R4+0x130] ;  /* 0x0001300004047984 */ /* 0x000ea20000000c00 */
[----:B------:R-:W-:Y:S01]  /*20b0*/  UISETP.GE.AND UP0, UPT, UR42, 0x1, UPT ;  /* 0x000000012a00788c */ /* 0x000fe2000bf06270 */
[----:B------:R-:W-:Y:S01]  /*20c0*/  @!PT LDS RZ, [RZ] ;  /* 0x00000000fffff984 */ /* 0x000fe20000000800 */
[----:B------:R-:W-:Y:S01]  /*20d0*/  @!PT LDS RZ, [RZ] ;  /* 0x00000000fffff984 */ /* 0x000fe20000000800 */
[----:B------:R-:W-:Y:S01]  /*20e0*/  @!PT LDS RZ, [RZ] ;  /* 0x00000000fffff984 */ /* 0x000fe20000000800 */
[----:B------:R-:W-:Y:S01]  /*20f0*/  @!PT LDS RZ, [RZ] ;  /* 0x00000000fffff984 */ /* 0x000fe20000000800 */
[----:B------:R3:W-:Y:S06]  /*2100*/  MEMBAR.ALL.CTA ;  /* 0x0000000000007992 */ /* 0x0007ec0000008000 */
[----:B---3--:R-:W3:Y:S01]  /*2110*/  FENCE.VIEW.ASYNC.S ;  /* 0x00000000000073c6 */ /* 0x008ee20000000000 */
[----:B--2---:R-:W-:-:S13]  /*2120*/  LOP3.LUT P0, RZ, R6, 0x1, RZ, 0xc0, !PT ;  /* 0x0000000106ff7812 */ /* 0x004fda000780c0ff */
[----:B---3--:R-:W-:Y:S01]  /*2130*/  VOTEU.ANY UP1, P0 ;  /* 0x0000000000ff7886 */ /* 0x008fe20000020100 */
[----:B------:R-:W-:-:S13]  /*2140*/  PLOP3.LUT P0, PT, PT, PT, UP1, 0x80, 0x8 ;  /* 0x000000000008781c */ /* 0x000fda0003f0f018 */
[----:B-1----:R-:W-:Y:S02]  /*2150*/  @P0 LOP3.LUT R0, R5, 0xffff, RZ, 0xc0, !PT ;  /* 0x0000ffff05000812 */ /* 0x002fe400078ec0ff */
[----:B------:R-:W-:Y:S02]  /*2160*/  @P0 MOV R2, R4 ;  /* 0x0000000400020202 */ /* 0x000fe40000000f00 */
[----:B------:R-:W-:Y:S01]  /*2170*/  @P0 R2UR UR7, R0 ;  /* 0x00000000000702ca */ /* 0x000fe200000e0000 */
[----:B------:R-:W-:Y:S01]  /*2180*/  VIADD R0, R3, 0xb0 ;  /* 0x000000b003007836 */ /* 0x000fe20000000000 */
[----:B------:R-:W-:Y:S02]  /*2190*/  @P0 SHF.R.U32.HI R4, RZ, 0x10, R5 ;  /* 0x00000010ff040819 */ /* 0x000fe40000011605 */
[----:B------:R-:W-:Y:S02]  /*21a0*/  @P0 R2UR UR8, R2 ;  /* 0x00000000020802ca */ /* 0x000fe400000e0000 */
[----:B------:R-:W-:-:S02]  /*21b0*/  PRMT R0, RZ, 0x654, R0 ;  /* 0x00000654ff007816 */ /* 0x000fc40000000000 */
[----:B------:R-:W-:Y:S02]  /*21c0*/  @P0 R2UR UR4, R4 ;  /* 0x00000000040402ca */ /* 0x000fe400000e0000 */
[----:B------:R1:W-:Y:S03]  /*21d0*/  SYNCS.ARRIVE.TRANS64.RED.A1T0 RZ, [R0+URZ], RZ ;  /* 0x000000ff00ff79a7 */ /* 0x0003e600081004ff */
[----:B------:R-:W-:-:S04]  /*21e0*/  @UP1 UMOV UR27, UR7 ;  /* 0x00000007001b1c82 */ /* 0x000fc80008000000 */
[----:B------:R-:W-:-:S04]  /*21f0*/  @UP1 UMOV UR37, UR8 ;  /* 0x0000000800251c82 */ /* 0x000fc80008000000 */
[----:B------:R-:W-:Y:S01]  /*2200*/  @UP1 UMOV UR36, UR4 ;  /* 0x0000000400241c82 */ /* 0x000fe20008000000 */
[----:B------:R-:W-:Y:S05]  /*2210*/  BRA.U !UP0, `(.L_x_40) ;  /* 0x0000000108d47547 */ /* 0x000fea000b800000 */
[----:B------:R-:W2:Y:S01]  /*2220*/  LDCU.128 UR12, c[0x0][0xb10] ;  /* 0x00016200ff0c77ac */ /* 0x000ea20008000c00 */
[----:B------:R-:W3:Y:S01]  /*2230*/  LDCU UR26, c[0x0][0xb20] ;  /* 0x00016400ff1a77ac */ /* 0x000ee20008000800 */
[----:B------:R-:W4:Y:S01]  /*2240*/  LDCU UR20, c[0x0][0xb0c] ;  /* 0x00016180ff1477ac */ /* 0x000f220008000800 */
[----:B------:R-:W1:Y:S01]  /*2250*/  LDCU.64 UR10, c[0x0][0xb28] ;  /* 0x00016500ff0a77ac */ /* 0x000e620008000a00 */
[----:B------:R-:W-:Y:S02]  /*2260*/  UISETP.NE.AND UP3, UPT, UR42, 0x1, UPT ;  /* 0x000000012a00788c */ /* 0x000fe4000bf65270 */
[----:B--2---:R-:W-:Y:S02]  /*2270*/  UIMAD.WIDE.U32 UR16, UR38, UR15, URZ ;  /* 0x0000000f261072a5 */ /* 0x004fe4000f8e00ff */
[----:B------:R-:W-:Y:S02]  /*2280*/  UIMAD.WIDE.U32 UR8, UR39, UR12, URZ ;  /* 0x0000000c270872a5 */ /* 0x000fe4000f8e00ff */
[----:B------:R-:W-:-:S02]  /*2290*/  UISETP.NE.AND UP0, UPT, UR14, 0x1, UPT ;  /* 0x000000010e00788c */ /* 0x000fc4000bf05270 */
[----:B------:R-:W-:Y:S01]  /*22a0*/  UIMAD.WIDE.U32 UR22, UR27, UR15, URZ ;  /* 0x0000000f1b1672a5 */ /* 0x000fe2000f8e00ff */
[----:B------:R-:W-:Y:S02]  /*22b0*/  UMOV UR16, UR17 ;  /* 0x0000001100107c82 */ /* 0x000fe40008000000 */
[----:B------:R-:W-:Y:S01]  /*22c0*/  UMOV UR8, UR9 ;  /* 0x0000000900087c82 */ /* 0x000fe20008000000 */
[----:B---3--:R-:W-:Y:S02]  /*22d0*/  USHF.R.U32.HI UR16, URZ, UR26, UR16 ;  /* 0x0000001aff107299 */ /* 0x008fe40008011610 */
[----:B----4-:R-:W-:Y:S02]  /*22e0*/  UISETP.NE.AND UP2, UPT, UR20, 0x1, UPT ;  /* 0x000000011400788c */ /* 0x010fe4000bf45270 */
[----:B------:R-:W-:Y:S02]  /*22f0*/  USHF.R.U32.HI UR8, URZ, UR13, UR8 ;  /* 0x0000000dff087299 */ /* 0x000fe40008011608 */
[----:B------:R-:W-:-:S02]  /*2300*/  USEL UR7, UR38, UR16, !UP0 ;  /* 0x0000001026077287 */ /* 0x000fc4000c000000 */
[----:B------:R-:W-:Y:S02]  /*2310*/  USEL UR8, UR39, UR8, !UP2 ;  /* 0x0000000827087287 */ /* 0x000fe4000d000000 */
[----:B-1----:R-:W-:Y:S01]  /*2320*/  UIMAD.WIDE.U32 UR16, UR7, UR10, URZ ;  /* 0x0000000a071072a5 */ /* 0x002fe2000f8e00ff */
[----:B------:R-:W-:Y:S01]  /*2330*/  UMOV UR4, UR23 ;  /* 0x0000001700047c82 */ /* 0x000fe20008000000 */
[----:B------:R-:W-:Y:S02]  /*2340*/  UIMAD.WIDE.U32 UR18, UR37, UR12, URZ ;  /* 0x0000000c251272a5 */ /* 0x000fe4000f8e00ff */
[----:B------:R-:W-:-:S03]  /*2350*/  UIMAD.WIDE.U32 UR22, UR8, UR10, URZ ;  /* 0x0000000a081672a5 */ /* 0x000fc6000f8e00ff */
[----:B------:R-:W-:Y:S01]  /*2360*/  UMOV UR16, UR17 ;  /* 0x0000001100107c82 */ /* 0x000fe20008000000 */
[----:B------:R-:W-:Y:S02]  /*2370*/  USHF.R.U32.HI UR4, URZ, UR26, UR4 ;  /* 0x0000001aff047299 */ /* 0x000fe40008011604 */
[----:B------:R-:W-:Y:S01]  /*2380*/  @UP3 USHF.R.U32.HI UR7, URZ, UR11, UR16 ;  /* 0x0000000bff073299 */ /* 0x000fe20008011610 */
[----:B------:R-:W-:Y:S01]  /*2390*/  UMOV UR18, UR19 ;  /* 0x0000001300127c82 */ /* 0x000fe20008000000 */
[----:B------:R-:W-:Y:S01]  /*23a0*/  UMOV UR22, UR23 ;  /* 0x0000001700167c82 */ /* 0x000fe20008000000 */
[----:B------:R-:W-:Y:S02]  /*23b0*/  USHF.R.U32.HI UR13, URZ, UR13, UR18 ;  /* 0x0000000dff0d7299 */ /* 0x000fe40008011612 */
[----:B------:R-:W-:Y:S02]  /*23c0*/  USEL UR4, UR27, UR4, !UP0 ;  /* 0x000000041b047287 */ /* 0x000fe4000c000000 */
[----:B------:R-:W-:-:S02]  /*23d0*/  @UP3 USHF.R.U32.HI UR8, URZ, UR11, UR22 ;  /* 0x0000000bff083299 */ /* 0x000fc40008011616 */
[----:B------:R-:W-:Y:S02]  /*23e0*/  UIMAD UR9, UR42, UR7, URZ ;  /* 0x000000072a0972a4 */ /* 0x000fe4000f8e02ff */
[----:B------:R-:W-:Y:S02]  /*23f0*/  USEL UR7, UR37, UR13, !UP2 ;  /* 0x0000000d25077287 */ /* 0x000fe4000d000000 */
[----:B------:R-:W-:Y:S02]  /*2400*/  UIMAD UR12, UR42, UR8, URZ ;  /* 0x000000082a0c72a4 */ /* 0x000fe4000f8e02ff */
[----:B------:R-:W-:Y:S02]  /*2410*/  UISETP.GE.AND UP0, UPT, UR4, UR9, UPT ;  /* 0x000000090400728c */ /* 0x000fe4000bf06270 */
[----:B------:R-:W-:Y:S02]  /*2420*/  UIMAD.WIDE.U32 UR16, UR4, UR10, URZ ;  /* 0x0000000a041072a5 */ /* 0x000fe4000f8e00ff */
[----:B------:R-:W-:-:S02]  /*2430*/  UISETP.GE.OR UP0, UPT, UR7, UR12, UP0 ;  /* 0x0000000c0700728c */ /* 0x000fc40008706670 */
        /* <DEDUP_REMOVED lines=19> */
.L_x_40:
[----:B------:R-:W2:Y:S02]  /*2570*/  LDCU UR4, c[0x0][0xb30] ;  /* 0x00016600ff0477ac */ /* 0x000ea40008000800 */
[----:B--2---:R-:W-:-:S09]  /*2580*/  UISETP.NE.AND UP0, UPT, UR4, 0x1, UPT ;  /* 0x000000010400788c */ /* 0x004fd2000bf05270 */
[----:B------:R-:W-:Y:S05]  /*2590*/  BRA.U UP0, `(.L_x_41) ;  /* 0x0000000100447547 */ /* 0x000fea000b800000 */
[----:B------:R-:W2:Y:S01]  /*25a0*/  LDCU.128 UR12, c[0x0][0xb10] ;  /* 0x00016200ff0c77ac */ /* 0x000ea20008000c00 */
[----:B------:R-:W3:Y:S01]  /*25b0*/  LDCU UR16, c[0x0][0xb0c] ;  /* 0x00016180ff1077ac */ /* 0x000ee20008000800 */
[----:B------:R-:W4:Y:S01]  /*25c0*/  LDCU UR17, c[0x0][0xb20] ;  /* 0x00016400ff1177ac */ /* 0x000f220008000800 */
[----:B--2---:R-:W-:Y:S02]  /*25d0*/  UIMAD.WIDE.U32 UR10, UR37, UR12, URZ ;  /* 0x0000000c250a72a5 */ /* 0x004fe4000f8e00ff */
[----:B------:R-:W-:Y:S02]  /*25e0*/  UIMAD.WIDE.U32 UR8, UR27, UR15, URZ ;  /* 0x0000000f1b0872a5 */ /* 0x000fe4000f8e00ff */
[----:B---3--:R-:W-:Y:S02]  /*25f0*/  UISETP.NE.AND UP2, UPT, UR16, 0x1, UPT ;  /* 0x000000011000788c */ /* 0x008fe4000bf45270 */
[----:B------:R-:W-:Y:S01]  /*2600*/  UISETP.NE.AND UP0, UPT, UR14, 0x1, UPT ;  /* 0x000000010e00788c */ /* 0x000fe2000bf05270 */
[----:B------:R-:W-:-:S02]  /*2610*/  UMOV UR7, UR11 ;  /* 0x0000000b00077c82 */ /* 0x000fc40008000000 */
[----:B------:R-:W-:Y:S01]  /*2620*/  UMOV UR4, UR9 ;  /* 0x0000000900047c82 */ /* 0x000fe20008000000 */
[----:B------:R-:W-:Y:S02]  /*2630*/  USHF.R.U32.HI UR7, URZ, UR13, UR7 ;  /* 0x0000000dff077299 */ /* 0x000fe40008011607 */
[----:B----4-:R-:W-:Y:S02]  /*2640*/  USHF.R.U32.HI UR4, URZ, UR17, UR4 ;  /* 0x00000011ff047299 */ /* 0x010fe40008011604 */
[----:B------:R-:W-:Y:S02]  /*2650*/  USEL UR7, UR37, UR7, !UP2 ;  /* 0x0000000725077287 */ /* 0x000fe4000d000000 */
[----:B------:R-:W-:-:S04]  /*2660*/  USEL UR4, UR27, UR4, !UP0 ;  /* 0x000000041b047287 */ /* 0x000fc8000c000000 */
[----:B------:R-:W-:Y:S02]  /*2670*/  UIADD3 UR8, UPT, UPT, UR7, -UR4, URZ ;  /* 0x8000000407087290 */ /* 0x000fe4000fffe0ff */
[----:B------:R-:W-:Y:S02]  /*2680*/  UIADD3 UR4, UPT, UPT, -UR7, UR4, URZ ;  /* 0x0000000407047290 */ /* 0x000fe4000fffe1ff */
[----:B------:R-:W-:Y:S02]  /*2690*/  UIMAD UR27, UR8, UR14, UR27 ;  /* 0x0000000e081b72a4 */ /* 0x000fe4000f8e021b */
[----:B------:R-:W-:-:S12]  /*26a0*/  UIMAD UR37, UR4, UR16, UR37 ;  /* 0x00000010042572a4 */ /* 0x000fd8000f8e0225 */
.L_x_41:
[----:B------:R-:W-:Y:S01]  /*26b0*/  VIADD R11, R11, 0x1 ;  /* 0x000000010b0b7836 */ /* 0x000fe20000000000 */
[----:B------:R-:W-:Y:S02]  /*26c0*/  R2UR UR7, R77 ;  /* 0x000000004d0772ca */ /* 0x000fe400000e0000 */
[----:B------:R-:W-:Y:S02]  /*26d0*/  R2UR UR4, R76 ;  /* 0x000000004c0472ca */ /* 0x000fe400000e0000 */
[C---:B------:R-:W-:Y:S02]  /*26e0*/  ISETP.NE.AND P0, PT, R11.reuse, 0x2, PT ;  /* 0x000000020b00780c */ /* 0x040fe40003f05270 */
[----:B------:R-:W-:Y:S02]  /*26f0*/  PLOP3.LUT P1, PT, PT, PT, PT, 0x80, 0x8 ;  /* 0x000000000008781c */ /* 0x000fe40003f2f070 */
[----:B-1----:R-:W-:Y:S02]  /*2700*/  SEL R0, RZ, 0x1, P0 ;  /* 0x00000001ff007807 */ /* 0x002fe40000000000 */
[----:B------:R-:W-:-:S02]  /*2710*/  SEL R11, R11, RZ, P0 ;  /* 0x000000ff0b0b7207 */ /* 0x000fc40000000000 */
[----:B------:R-:W-:Y:S01]  /*2720*/  LOP3.LUT R10, R10, R0, RZ, 0x3c, !PT ;  /* 0x000000000a0a7212 */ /* 0x000fe200078e3cff */
[----:B------:R-:W-:Y:S02]  /*2730*/  UIADD3 UR16, UPT, UPT, UR37, UR7, URZ ;  /* 0x0000000725107290 */ /* 0x000fe4000fffe0ff */
[----:B------:R-:W-:Y:S01]  /*2740*/  UIADD3 UR20, UPT, UPT, UR27, UR4, URZ ;  /* 0x000000041b147290 */ /* 0x000fe2000fffe0ff */
[----:B------:R-:W-:Y:S11]  /*2750*/  BRA.U UP1, `(.L_x_42) ;  /* 0xfffffff1013c7547 */ /* 0x000ff6000b83ffff */
[----:B------:R-:W-:Y:S01]  /*2760*/  UIADD3 UR7, UPT, UPT, UR6, 0x28, URZ ;  /* 0x0000002806077890 */ /* 0x000fe2000fffe0ff */
[----:B------:R-:W-:-:S03]  /*2770*/  SHF.L.U32 R2, R12, 0x1f, RZ ;  /* 0x0000001f0c027819 */ /* 0x000fc600000006ff */
[----:B------:R-:W-:-:S09]  /*2780*/  ULEA UR4, UR5, UR7, 0x3 ;  /* 0x0000000705047291 */ /* 0x000fd2000f8e18ff */
[----:B------:R-:W1:Y:S02]  /*2790*/  SYNCS.PHASECHK.TRANS64.TRYWAIT P0, [UR4], R2 ;  /* 0x00000002ff0075a7 */ /* 0x000e640008001104 */
[----:B-1----:R-:W-:Y:S05]  /*27a0*/  @!P0 BRA `(.L_x_43) ;  /* 0x0000007000748947 */ /* 0x002fea0003800000 */
.L_x_138:
[----:B------:R-:W-:-:S04]  /*27b0*/  UIADD3 UR4, UPT, UPT, UR5, 0x1, URZ ;  /* 0x0000000105047890 */ /* 0x000fc8000fffe0ff */
[----:B------:R-:W-:-:S04]  /*27c0*/  UISETP.NE.AND UP0, UPT, UR4, 0x5, UPT ;  /* 0x000000050400788c */ /* 0x000fc8000bf05270 */
[----:B------:R-:W-:Y:S02]  /*27d0*/  USEL UR6, URZ, 0x1, UP0 ;  /* 0x00000001ff067887 */ /* 0x000fe40008000000 */
[----:B------:R-:W-:-:S04]  /*27e0*/  USEL UR4, UR4, URZ, UP0 ;  /* 0x000000ff04047287 */ /* 0x000fc80008000000 */
[----:B------:R-:W-:Y:S01]  /*27f0*/  ULEA UR5, UR4, UR7, 0x3 ;  /* 0x0000000704057291 */ /* 0x000fe2000f8e18ff */
[----:B-1----:R-:W-:-:S04]  /*2800*/  LOP3.LUT R2, R12, UR6, RZ, 0x3c, !PT ;  /* 0x000000060c027c12 */ /* 0x002fc8000f8e3cff */
[----:B------:R-:W-:-:S04]  /*2810*/  SHF.L.U32 R3, R2, 0x1f, RZ ;  /* 0x0000001f02037819 */ /* 0x000fc800000006ff */
[----:B------:R-:W1:Y:S02]  /*2820*/  SYNCS.PHASECHK.TRANS64.TRYWAIT P0, [UR5], R3 ;  /* 0x00000003ff0075a7 */ /* 0x000e640008001105 */
[----:B-1----:R-:W-:Y:S05]  /*2830*/  @!P0 BRA `(.L_x_44) ;  /* 0x0000007000688947 */ /* 0x002fea0003800000 */
.L_x_140:
[----:B------:R-:W-:-:S04]  /*2840*/  UIADD3 UR4, UPT, UPT, UR4, 0x1, URZ ;  /* 0x0000000104047890 */ /* 0x000fc8000fffe0ff */
[----:B------:R-:W-:-:S04]  /*2850*/  UISETP.NE.AND UP0, UPT, UR4, 0x5, UPT ;  /* 0x000000050400788c */ /* 0x000fc8000bf05270 */
[----:B------:R-:W-:Y:S02]  /*2860*/  USEL UR6, URZ, 0x1, UP0 ;  /* 0x00000001ff067887 */ /* 0x000fe40008000000 */
[----:B------:R-:W-:-:S04]  /*2870*/  USEL UR4, UR4, URZ, UP0 ;  /* 0x000000ff04047287 */ /* 0x000fc80008000000 */
[----:B------:R-:W-:Y:S01]  /*2880*/  ULEA UR5, UR4, UR7, 0x3 ;  /* 0x0000000704057291 */ /* 0x000fe2000f8e18ff */
[----:B------:R-:W-:-:S04]  /*2890*/  LOP3.LUT R2, R2, UR6, RZ, 0x3c, !PT ;  /* 0x0000000602027c12 */ /* 0x000fc8000f8e3cff */
[----:B-1----:R-:W-:-:S04]  /*28a0*/  SHF.L.U32 R3, R2, 0x1f, RZ ;  /* 0x0000001f02037819 */ /* 0x002fc800000006ff */
[----:B------:R-:W1:Y:S02]  /*28b0*/  SYNCS.PHASECHK.TRANS64.TRYWAIT P0, [UR5], R3 ;  /* 0x00000003ff0075a7 */ /* 0x000e640008001105 */
[----:B-1----:R-:W-:Y:S05]  /*28c0*/  @!P0 BRA `(.L_x_45) ;  /* 0x00000070005c8947 */ /* 0x002fea0003800000 */
.L_x_142:
        /* <DEDUP_REMOVED lines=9> */
.L_x_144:
[----:B------:R-:W-:-:S04]  /*2960*/  UIADD3 UR4, UPT, UPT, UR4, 0x1, URZ ;  /* 0x0000000104047890 */ /* 0x000fc8000fffe0ff */
[----:B------:R-:W-:-:S04]  /*2970*/  UISETP.NE.AND UP0, UPT, UR4, 0x5, UPT ;  /* 0x000000050400788c */ /* 0x000fc8000bf05270 */
[----:B------:R-:W-:Y:S02]  /*2980*/  USEL UR5, URZ, 0x1, UP0 ;  /* 0x00000001ff057887 */ /* 0x000fe40008000000 */
[----:B------:R-:W-:-:S04]  /*2990*/  USEL UR4, UR4, URZ, UP0 ;  /* 0x000000ff04047287 */ /* 0x000fc80008000000 */
[----:B------:R-:W-:Y:S01]  /*29a0*/  ULEA UR4, UR4, UR7, 0x3 ;  /* 0x0000000704047291 */ /* 0x000fe2000f8e18ff */
[----:B------:R-:W-:-:S04]  /*29b0*/  LOP3.LUT R2, R2, UR5, RZ, 0x3c, !PT ;  /* 0x0000000502027c12 */ /* 0x000fc8000f8e3cff */
[----:B------:R-:W-:Y:S01]  /*29c0*/  SHF.L.U32 R2, R2, 0x1f, RZ ;  /* 0x0000001f02027819 */ /* 0x000fe200000006ff */
[----:B-1----:R-:W-:-:S07]  /*29d0*/  IMAD.U32 R0, RZ, RZ, UR4 ;  /* 0x00000004ff007e24 */ /* 0x002fce000f8e00ff */
.L_x_47:
[----:B-1----:R1:W2:Y:S02]  /*29e0*/  SYNCS.PHASECHK.TRANS64.TRYWAIT P0, [R0+URZ], R2 ;  /* 0x00000002000075a7 */ /* 0x0022a400080011ff */
[----:B--2---:R-:W-:Y:S05]  /*29f0*/  @!P0 NANOSLEEP.SYNCS 0x989680 ;  /* 0x009896800000895d */ /* 0x004fea0003900000 */
[----:B------:R-:W2:Y:S02]  /*2a00*/  @!P0 SYNCS.PHASECHK.TRANS64 P0, [R0+URZ], R2 ;  /* 0x00000002000085a7 */ /* 0x000ea400080010ff */
[----:B--2---:R-:W-:Y:S05]  /*2a10*/  @P0 EXIT ;  /* 0x000000000000094d */ /* 0x004fea0003800000 */
[----:B------:R-:W-:Y:S05]  /*2a20*/  BRA `(.L_x_47) ;  /* 0xfffffffc00ec7947 */ /* 0x000fea000383ffff */
.L_x_22:
[----:B------:R-:W-:-:S04]  /*2a30*/  UISETP.NE.AND UP0, UPT, UR45, URZ, UPT ;  /* 0x000000ff2d00728c */ /* 0x000fc8000bf05270 */
[----:B------:R-:W-:-:S09]  /*2a40*/  UISETP.NE.OR UP0, UPT, UR17, 0x1, UP0 ;  /* 0x000000011100788c */ /* 0x000fd20008705670 */
[----:B------:R-:W-:Y:S05]  /*2a50*/  BRA.U UP0, `(.L_x_48) ;  /* 0x0000000500487547 */ /* 0x000fea000b800000 */
[----:B------:R-:W-:Y:S01]  /*2a60*/  ISETP.GE.U32.AND P2, PT, R0, 0x2, PT ;  /* 0x000000020000780c */ /* 0x000fe20003f46070 */
[----:B------:R-:W-:Y:S01]  /*2a70*/  IMAD.MOV.U32 R12, RZ, RZ, 0x1 ;  /* 0x00000001ff0c7424 */ /* 0x000fe200078e00ff */
[----:B------:R-:W-:Y:S02]  /*2a80*/  CS2R R10, SRZ ;  /* 0x00000000000a7805 */ /* 0x000fe4000001ff00 */
[----:B------:R-:W-:Y:S01]  /*2a90*/  CS2R R8, SRZ ;  /* 0x0000000000087805 */ /* 0x000fe2000001ff00 */
[----:B------:R-:W-:Y:S01]  /*2aa0*/  UMOV UR6, 0x400 ;  /* 0x0000040000067882 */ /* 0x000fe20000000000 */
[----:B------:R-:W-:Y:S01]  /*2ab0*/  UMOV UR5, URZ ;  /* 0x000000ff00057c82 */ /* 0x000fe20008000000 */
[----:B------:R-:W-:-:S12]  /*2ac0*/  ULEA UR6, UR45, UR6, 0x18 ;  /* 0x000000062d067291 */ /* 0x000fd8000f8ec0ff */
.L_x_52:
[----:B------:R-:W-:Y:S02]  /*2ad0*/  LEA R2, R8, UR6, 0x3 ;  /* 0x0000000608027c11 */ /* 0x000fe4000f8e18ff */
[----:B------:R-:W-:-:S03]  /*2ae0*/  SHF.L.U32 R4, R9, 0x1f, RZ ;  /* 0x0000001f09047819 */ /* 0x000fc600000006ff */
[----:B------:R-:W-:Y:S01]  /*2af0*/  VIADD R5, R2, 0x110 ;  /* 0x0000011002057836 */ /* 0x000fe20000000000 */
[----:B------:R-:W1:Y:S02]  /*2b00*/  SYNCS.PHASECHK.TRANS64.TRYWAIT P0, [R2+URZ+0x100], R4 ;  /* 0x00010004020075a7 */ /* 0x000e6400080011ff */
[----:B-1----:R-:W-:Y:S05]  /*2b10*/  @!P0 BRA `(.L_x_49) ;  /* 0x0000006c00f88947 */ /* 0x002fea0003800000 */
.L_x_145:
[----:B------:R-:W-:Y:S01]  /*2b20*/  ULEA UR4, UR5, UR6, 0x3 ;  /* 0x0000000605047291 */ /* 0x000fe2000f8e18ff */
[----:B-1----:R-:W-:Y:S01]  /*2b30*/  PRMT R2, RZ, 0x654, R5 ;  /* 0x00000654ff027816 */ /* 0x002fe20000000005 */
[----:B------:R-:W-:Y:S01]  /*2b40*/  @!P2 IMAD.MOV.U32 R4, RZ, RZ, 0x10 ;  /* 0x00000010ff04a424 */ /* 0x000fe200078e00ff */
[----:B------:R-:W-:Y:S01]  /*2b50*/  SHF.L.U32 R5, R12, 0x1f, RZ ;  /* 0x0000001f0c057819 */ /* 0x000fe200000006ff */
[----:B------:R-:W-:Y:S01]  /*2b60*/  UIADD3 UR7, UPT, UPT, UR4, 0xa0, URZ ;  /* 0x000000a004077890 */ /* 0x000fe2000fffe0ff */
[----:B------:R1:W-:Y:S05]  /*2b70*/  SYNCS.ARRIVE.TRANS64.RED.A1T0 RZ, [R2+URZ], RZ ;  /* 0x000000ff02ff79a7 */ /* 0x0003ea00081004ff */
[----:B------:R-:W-:Y:S01]  /*2b80*/  IMAD.U32 R6, RZ, RZ, UR7 ;  /* 0x00000007ff067e24 */ /* 0x000fe2000f8e00ff */
[----:B------:R-:W2:Y:S04]  /*2b90*/  SYNCS.PHASECHK.TRANS64.TRYWAIT P0, [UR4+0xb0], R5 ;  /* 0x0000b005ff0075a7 */ /* 0x000ea80008001104 */
[----:B------:R-:W-:Y:S01]  /*2ba0*/  PRMT R6, R0, 0x654, R6 ;  /* 0x0000065400067816 */ /* 0x000fe20000000006 */
[----:B-12---:R-:W-:Y:S06]  /*2bb0*/  @!P0 BRA `(.L_x_50) ;  /* 0x0000006c00e48947 */ /* 0x006fec0003800000 */
.L_x_147:
[----:B------:R-:W-:Y:S01]  /*2bc0*/  ULEA UR8, UR5, UR6, 0x4 ;  /* 0x0000000605087291 */ /* 0x000fe2000f8e20ff */
[----:B------:R-:W-:Y:S01]  /*2bd0*/  SEL R3, R6, R3, !P2 ;  /* 0x0000000306037207 */ /* 0x000fe20005000000 */
[----:B------:R-:W-:Y:S01]  /*2be0*/  UIADD3 UR9, UPT, UPT, UR4, 0xa0, URZ ;  /* 0x000000a004097890 */ /* 0x000fe2000fffe0ff */
[----:B-1----:R-:W-:Y:S01]  /*2bf0*/  LEA R2, R11, UR6, 0x3 ;  /* 0x000000060b027c11 */ /* 0x002fe2000f8e18ff */
[----:B------:R-:W-:Y:S01]  /*2c00*/  UIADD3 UR8, UPT, UPT, UR8, 0x130, URZ ;  /* 0x0000013008087890 */ /* 0x000fe2000fffe0ff */
[----:B------:R1:W-:Y:S01]  /*2c10*/  @!P2 SYNCS.ARRIVE.TRANS64.RED RZ, [R3+URZ], R4 ;  /* 0x0000000403ffa9a7 */ /* 0x0003e200080004ff */
[----:B------:R-:W-:Y:S01]  /*2c20*/  UIADD3 UR4, UPT, UPT, UR5, 0x1, URZ ;  /* 0x0000000105047890 */ /* 0x000fe2000fffe0ff */
[----:B------:R-:W-:-:S03]  /*2c30*/  VIADD R8, R8, 0x1 ;  /* 0x0000000108087836 */ /* 0x000fc60000000000 */
[----:B------:R-:W-:Y:S02]  /*2c40*/  UISETP.NE.AND UP0, UPT, UR4, 0x2, UPT ;  /* 0x000000020400788c */ /* 0x000fe4000bf05270 */
[----:B------:R-:W-:Y:S01]  /*2c50*/  ISETP.NE.AND P0, PT, R8, 0x2, PT ;  /* 0x000000020800780c */ /* 0x000fe20003f05270 */
[----:B------:R-:W-:Y:S06]  /*2c60*/  UGETNEXTWORKID.BROADCAST [UR8], [UR9] ;  /* 0x00000000080073ca */ /* 0x000fec0008000100 */
[----:B------:R-:W-:Y:S02]  /*2c70*/  USEL UR7, URZ, 0x1, UP0 ;  /* 0x00000001ff077887 */ /* 0x000fe40008000000 */
[----:B------:R-:W-:-:S04]  /*2c80*/  USEL UR5, UR4, URZ, UP0 ;  /* 0x000000ff04057287 */ /* 0x000fc80008000000 */
[----:B------:R-:W-:Y:S02]  /*2c90*/  LOP3.LUT R12, R12, UR7, RZ, 0x3c, !PT ;  /* 0x000000070c0c7c12 */ /* 0x000fe4000f8e3cff */
[----:B-1----:R-:W-:-:S04]  /*2ca0*/  SHF.L.U32 R4, R10, 0x1f, RZ ;  /* 0x0000001f0a047819 */ /* 0x002fc800000006ff */
[----:B------:R-:W1:Y:S02]  /*2cb0*/  SYNCS.PHASECHK.TRANS64.TRYWAIT P1, [R2+URZ+0xa0], R4 ;  /* 0x0000a004020075a7 */ /* 0x000e6400080211ff */
[----:B-1----:R-:W-:Y:S05]  /*2cc0*/  @!P1 BRA `(.L_x_51) ;  /* 0x0000006c00b89947 */ /* 0x002fea0003800000 */
.L_x_148:
[C---:B-1----:R-:W-:Y:S01]  /*2cd0*/  LEA R4, R11.reuse, UR6, 0x4 ;  /* 0x000000060b047c11 */ /* 0x042fe2000f8e20ff */
[----:B------:R-:W-:Y:S01]  /*2ce0*/  VIADD R2, R2, 0xb0 ;  /* 0x000000b002027836 */ /* 0x000fe20000000000 */
[----:B------:R-:W-:Y:S01]  /*2cf0*/  SEL R8, R8, RZ, P0 ;  /* 0x000000ff08087207 */ /* 0x000fe20000000000 */
[----:B------:R-:W-:-:S03]  /*2d00*/  VIADD R11, R11, 0x1 ;  /* 0x000000010b0b7836 */ /* 0x000fc60000000000 */
[----:B------:R-:W1:Y:S01]  /*2d10*/  LDS.128 R4, [R4+0x130] ;  /* 0x0001300004047984 */ /* 0x000e620000000c00 */
[----:B------:R-:W-:Y:S02]  /*2d20*/  PRMT R2, RZ, 0x654, R2 ;  /* 0x00000654ff027816 */ /* 0x000fe40000000002 */
[C---:B------:R-:W-:Y:S01]  /*2d30*/  ISETP.NE.AND P1, PT, R11.reuse, 0x2, PT ;  /* 0x000000020b00780c */ /* 0x040fe20003f25270 */
[----:B------:R-:W-:Y:S01]  /*2d40*/  @!PT LDS RZ, [RZ] ;  /* 0x00000000fffff984 */ /* 0x000fe20000000800 */
[----:B------:R-:W-:Y:S01]  /*2d50*/  @!PT LDS RZ, [RZ] ;  /* 0x00000000fffff984 */ /* 0x000fe20000000800 */
[----:B------:R-:W-:Y:S01]  /*2d60*/  @!PT LDS RZ, [RZ] ;  /* 0x00000000fffff984 */ /* 0x000fe20000000800 */
[----:B------:R-:W-:Y:S01]  /*2d70*/  @!PT LDS RZ, [RZ] ;  /* 0x00000000fffff984 */ /* 0x000fe20000000800 */
[----:B------:R2:W-:Y:S06]  /*2d80*/  MEMBAR.ALL.CTA ;  /* 0x0000000000007992 */ /* 0x0005ec0000008000 */
[----:B--2---:R-:W2:Y:S01]  /*2d90*/  FENCE.VIEW.ASYNC.S ;  /* 0x00000000000073c6 */ /* 0x004ea20000000000 */
[----:B------:R-:W-:Y:S01]  /*2da0*/  SEL R11, R11, RZ, P1 ;  /* 0x000000ff0b0b7207 */ /* 0x000fe20000800000 */
[----:B--2---:R2:W-:Y:S01]  /*2db0*/  SYNCS.ARRIVE.TRANS64.RED.A1T0 RZ, [R2+URZ], RZ ;  /* 0x000000ff02ff79a7 */ /* 0x0045e200081004ff */
[----:B-1----:R-:W-:-:S02]  /*2dc0*/  LOP3.LUT P3, RZ, R6, 0x1, RZ, 0xc0, !PT ;  /* 0x0000000106ff7812 */ /* 0x002fc4000786c0ff */
[----:B------:R-:W-:-:S04]  /*2dd0*/  SEL R4, RZ, 0x1, P1 ;  /* 0x00000001ff047807 */ /* 0x000fc80000800000 */
[----:B------:R-:W-:Y:S02]  /*2de0*/  LOP3.LUT R10, R10, R4, RZ, 0x3c, !PT ;  /* 0x000000040a0a7212 */ /* 0x000fe400078e3cff */
[----:B--2---:R-:W-:-:S04]  /*2df0*/  SEL R2, RZ, 0x1, P0 ;  /* 0x00000001ff027807 */ /* 0x004fc80000000000 */
[----:B------:R-:W-:Y:S01]  /*2e00*/  LOP3.LUT R9, R9, R2, RZ, 0x3c, !PT ;  /* 0x0000000209097212 */ /* 0x000fe200078e3cff */
[----:B------:R-:W-:Y:S06]  /*2e10*/  @P3 BRA `(.L_x_52) ;  /* 0xfffffffc002c3947 */ /* 0x000fec000383ffff */
[----:B------:R-:W-:Y:S01]  /*2e20*/  ULEA UR4, UR5, UR6, 0x3 ;  /* 0x0000000605047291 */ /* 0x000fe2000f8e18ff */
[----:B------:R-:W-:-:S08]  /*2e30*/  SHF.L.U32 R2, R12, 0x1f, RZ ;  /* 0x0000001f0c027819 */ /* 0x000fd000000006ff */
[----:B------:R-:W1:Y:S02]  /*2e40*/  SYNCS.PHASECHK.TRANS64 P0, [UR4+0xb0], R2 ;  /* 0x0000b002ff0075a7 */ /* 0x000e640008001004 */
[----:B-1----:R-:W-:Y:S05]  /*2e50*/  @P0 BRA `(.L_x_53) ;  /* 0x0000000000080947 */ /* 0x002fea0003800000 */
[----:B------:R-:W1:Y:S02]  /*2e60*/  SYNCS.PHASECHK.TRANS64.TRYWAIT P0, [UR4+0xb0], R2 ;  /* 0x0000b002ff0075a7 */ /* 0x000e640008001104 */
[----:B-1----:R-:W-:Y:S05]  /*2e70*/  @!P0 BRA `(.L_x_54) ;  /* 0x0000006c00608947 */ /* 0x002fea0003800000 */
.L_x_53:
[----:B------:R-:W-:-:S04]  /*2e80*/  UIADD3 UR7, UPT, UPT, UR5, 0x1, URZ ;  /* 0x0000000105077890 */ /* 0x000fc8000fffe0ff */
[----:B------:R-:W-:-:S04]  /*2e90*/  UISETP.NE.AND UP0, UPT, UR7, 0x2, UPT ;  /* 0x000000020700788c */ /* 0x000fc8000bf05270 */
[----:B------:R-:W-:Y:S02]  /*2ea0*/  USEL UR8, URZ, 0x1, UP0 ;  /* 0x00000001ff087887 */ /* 0x000fe40008000000 */
[----:B------:R-:W-:-:S04]  /*2eb0*/  USEL UR7, UR7, URZ, UP0 ;  /* 0x000000ff07077287 */ /* 0x000fc80008000000 */
[----:B------:R-:W-:Y:S01]  /*2ec0*/  ULEA UR7, UR7, UR6, 0x3 ;  /* 0x0000000607077291 */ /* 0x000fe2000f8e18ff */
[----:B-1----:R-:W-:-:S04]  /*2ed0*/  LOP3.LUT R2, R12, UR8, RZ, 0x3c, !PT ;  /* 0x000000080c027c12 */ /* 0x002fc8000f8e3cff */
[----:B------:R-:W-:-:S04]  /*2ee0*/  SHF.L.U32 R0, R2, 0x1f, RZ ;  /* 0x0000001f02007819 */ /* 0x000fc800000006ff */
[----:B------:R-:W1:Y:S02]  /*2ef0*/  SYNCS.PHASECHK.TRANS64 P0, [UR7+0xb0], R0 ;  /* 0x0000b000ff0075a7 */ /* 0x000e640008001007 */
[----:B-1----:R-:W-:Y:S05]  /*2f00*/  @P0 EXIT ;  /* 0x000000000000094d */ /* 0x002fea0003800000 */
[----:B------:R-:W-:Y:S02]  /*2f10*/  SHF.L.U32 R2, R2, 0x1f, RZ ;  /* 0x0000001f02027819 */ /* 0x000fe400000006ff */
[----:B------:R-:W-:-:S07]  /*2f20*/  MOV R0, UR7 ;  /* 0x0000000700007c02 */ /* 0x000fce0008000f00 */
.L_x_55:
[----:B-1----:R1:W2:Y:S02]  /*2f30*/  SYNCS.PHASECHK.TRANS64.TRYWAIT P0, [R0+URZ+0xb0], R2 ;  /* 0x0000b002000075a7 */ /* 0x0022a400080011ff */
[----:B--2---:R-:W-:Y:S05]  /*2f40*/  @!P0 NANOSLEEP.SYNCS 0x989680 ;  /* 0x009896800000895d */ /* 0x004fea0003900000 */
[----:B------:R-:W2:Y:S02]  /*2f50*/  @!P0 SYNCS.PHASECHK.TRANS64 P0, [R0+URZ+0xb0], R2 ;  /* 0x0000b002000085a7 */ /* 0x000ea400080010ff */
[----:B--2---:R-:W-:Y:S05]  /*2f60*/  @P0 EXIT ;  /* 0x000000000000094d */ /* 0x004fea0003800000 */
[----:B------:R-:W-:Y:S05]  /*2f70*/  BRA `(.L_x_55) ;  /* 0xfffffffc00ec7947 */ /* 0x000fea000383ffff */
.L_x_48:
[----:B------:R-:W-:Y:S05]  /*2f80*/  BRA.U UP4, `(.L_x_56) ;  /* 0x0000000d04d47547 */ /* 0x000fea000b800000 */
[----:B------:R-:W-:Y:S01]  /*2f90*/  UMOV UR4, 0x40 ;  /* 0x0000004000047882 */ /* 0x000fe20000000000 */
[----:B------:R-:W-:Y:S01]  /*2fa0*/  NOP ;  /* 0x0000000000007918 */ /* 0x000fe20000000000 */
[----:B------:R-:W-:Y:S01]  /*2fb0*/  ULEA UR5, UR45, UR4, 0x18 ;  /* 0x000000042d057291 */ /* 0x000fe2000f8ec0ff */
[----:B------:R-:W-:Y:S02]  /*2fc0*/  UMOV UR6, 0x400 ;  /* 0x0000040000067882 */ /* 0x000fe40000000000 */
[----:B------:R-:W-:-:S06]  /*2fd0*/  ULEA UR6, UR45, UR6, 0x18 ;  /* 0x000000062d067291 */ /* 0x000fcc000f8ec0ff */
[----:B------:R-:W1:Y:S02]  /*2fe0*/  LDS.U8 R0, [UR5+0x1c] ;  /* 0x00001c05ff007984 */ /* 0x000e640008000000 */
[----:B-1----:R-:W-:-:S13]  /*2ff0*/  ISETP.NE.AND P0, PT, R0, RZ, PT ;  /* 0x000000ff0000720c */ /* 0x002fda0003f05270 */
[----:B------:R-:W-:Y:S05]  /*3000*/  @P0 BRA `(.L_x_57) ;  /* 0x0000000000580947 */ /* 0x000fea0003800000 */
[----:B------:R-:W-:-:S13]  /*3010*/  ELECT P0, URZ, PT ;  /* 0x0000000000ff782f */ /* 0x000fda0003800000 */
[----:B------:R-:W-:Y:S05]  /*3020*/  @!P0 BRA `(.L_x_58) ;  /* 0x0000000000608947 */ /* 0x000fea0003800000 */
[----:B------:R-:W-:Y:S01]  /*3030*/  UMOV UR4, 0x10 ;  /* 0x0000001000047882 */ /* 0x000fe20000000000 */
[----:B------:R-:W-:Y:S01]  /*3040*/  HFMA2 R0, -RZ, RZ, 0, 5.9604644775390625e-08 ;  /* 0x00000001ff007431 */ /* 0x000fe200000001ff */
[----:B------:R-:W-:-:S03]  /*3050*/  MOV R3, 0xffff ;  /* 0x0000ffff00037802 */ /* 0x000fc60000000f00 */
[----:B------:R-:W-:Y:S04]  /*3060*/  DEPBAR.LE SB1, 0x36 ;  /* 0x00009d800000791a */ /* 0x000fe80000000000 */
[----:B------:R-:W1:Y:S02]  /*3070*/  UTCATOMSWS.FIND_AND_SET.ALIGN UP0, UR4, UR4 ;  /* 0x00000004000475e3 */ /* 0x000e640008000800 */
[----:B-1----:R-:W-:Y:S01]  /*3080*/  MOV R4, UR4 ;  /* 0x0000000400047c02 */ /* 0x002fe20008000f00 */
[----:B------:R-:W-:Y:S06]  /*3090*/  BRA.U UP0, `(.L_x_59) ;  /* 0x0000000100187547 */ /* 0x000fec000b800000 */
.L_x_60:
[----:B------:R-:W-:Y:S05]  /*30a0*/  NANOSLEEP 0x64 ;  /* 0x000000640000795d */ /* 0x000fea0003800000 */
[----:B------:R-:W-:-:S05]  /*30b0*/  UMOV UR4, 0x10 ;  /* 0x0000001000047882 */ /* 0x000fca0000000000 */
[----:B------:R-:W-:Y:S04]  /*30c0*/  DEPBAR.LE SB1, 0x36 ;  /* 0x00009d800000791a */ /* 0x000fe80000000000 */
[----:B------:R-:W1:Y:S02]  /*30d0*/  UTCATOMSWS.FIND_AND_SET.ALIGN UP0, UR4, UR4 ;  /* 0x00000004000475e3 */ /* 0x000e640008000800 */
[----:B-1----:R-:W-:Y:S01]  /*30e0*/  MOV R4, UR4 ;  /* 0x0000000400047c02 */ /* 0x002fe20008000f00 */
[----:B------:R-:W-:Y:S05]  /*30f0*/  BRA.U !UP0, `(.L_x_60) ;  /* 0xfffffffd08e87547 */ /* 0x000fea000b83ffff */
.L_x_59:
[-C--:B------:R-:W-:Y:S02]  /*3100*/  SHF.L.U32 R3, R3, R4.reuse, RZ ;  /* 0x0000000403037219 */ /* 0x080fe400000006ff */
[----:B------:R-:W-:Y:S01]  /*3110*/  SHF.L.U32 R0, R0, R4, RZ ;  /* 0x0000000400007219 */ /* 0x000fe200000006ff */
[----:B------:R-:W-:Y:S02]  /*3120*/  IMAD.SHL.U32 R4, R4, 0x20, RZ ;  /* 0x0000002004047824 */ /* 0x000fe400078e00ff */
[----:B------:R1:W-:Y:S04]  /*3130*/  ATOMS.OR RZ, [UR5+0x14], R3 ;  /* 0x00001403ffff798c */ /* 0x0003e8000b000005 */
[----:B------:R1:W-:Y:S04]  /*3140*/  ATOMS.OR RZ, [UR5+0x18], R0 ;  /* 0x00001800ffff798c */ /* 0x0003e8000b000005 */
[----:B------:R1:W-:Y:S01]  /*3150*/  STS [UR6+0x150], R4 ;  /* 0x00015004ff007988 */ /* 0x0003e20008000806 */
[----:B------:R-:W-:Y:S05]  /*3160*/  BRA `(.L_x_58) ;  /* 0x0000000000107947 */ /* 0x000fea0003800000 */
.L_x_57:
[----:B------:R-:W-:Y:S02]  /*3170*/  MOV R0, 0xffffffff ;  /* 0xffffffff00007802 */ /* 0x000fe40000000f00 */
[----:B------:R-:W-:-:S03]  /*3180*/  MOV R4, 0x31b0 ;  /* 0x000031b000047802 */ /* 0x000fc60000000f00 */
[----:B------:R1:W-:Y:S04]  /*3190*/  STS [UR6+0x150], R0 ;  /* 0x00015000ff007988 */ /* 0x0003e80008000806 */
[----:B-1---5:R-:W-:Y:S05]  /*31a0*/  CALL.REL.NOINC `($__internal_1_$__cuda_sm10x_tcgen05_guardrail_trap_phase_invalid_during_alloc) ;  /* 0x0000007000a87944 */ /* 0x022fea0003c00000 */
.L_x_58:
[----:B------:R-:W-:Y:S05]  /*31b0*/  WARPSYNC.ALL ;  /* 0x0000000000007948 */ /* 0x000fea0003800000 */
[----:B------:R-:W2:Y:S01]  /*31c0*/  S2UR UR4, SR_CgaCtaId ;  /* 0x00000000000479c3 */ /* 0x000ea20000008800 */
[----:B------:R-:W-:Y:S01]  /*31d0*/  UMOV UR26, 0x400 ;  /* 0x00000400001a7882 */ /* 0x000fe20000000000 */
[----:B------:R-:W-:-:S06]  /*31e0*/  NOP ;  /* 0x0000000000007918 */ /* 0x000fcc0000000000 */
[----:B------:R-:W-:Y:S06]  /*31f0*/  BAR.ARV 0x6, 0xa0 ;  /* 0x0182800000007b1d */ /* 0x000fec0000002000 */
[----:B------:R-:W3:Y:S01]  /*3200*/  LDCU UR5, c[0x0][0x38c] ;  /* 0x00007180ff0577ac */ /* 0x000ee20008000800 */
[----:B------:R-:W-:Y:S01]  /*3210*/  LOP3.LUT R2, R2, 0xffff, RZ, 0xc0, !PT ;  /* 0x0000ffff02027812 */ /* 0x000fe200078ec0ff */
[----:B------:R-:W-:Y:S01]  /*3220*/  IMAD.MOV.U32 R11, RZ, RZ, 0x1 ;  /* 0x00000001ff0b7424 */ /* 0x000fe200078e00ff */
[----:B------:R-:W-:Y:S01]  /*3230*/  CS2R R8, SRZ ;  /* 0x0000000000087805 */ /* 0x000fe2000001ff00 */
[----:B------:R-:W4:Y:S01]  /*3240*/  LDCU UR7, c[0x0][0x38c] ;  /* 0x00007180ff0777ac */ /* 0x000f220008000800 */
[----:B------:R-:W-:Y:S01]  /*3250*/  R2UR UR27, R2 ;  /* 0x00000000021b72ca */ /* 0x000fe200000e0000 */
[----:B------:R-:W-:Y:S01]  /*3260*/  IMAD.MOV.U32 R10, RZ, RZ, RZ ;  /* 0x000000ffff0a7224 */ /* 0x000fe200078e00ff */
[----:B------:R-:W-:Y:S01]  /*3270*/  UMOV UR30, URZ ;  /* 0x000000ff001e7c82 */ /* 0x000fe20008000000 */
[----:B------:R-:W-:Y:S01]  /*3280*/  UMOV UR24, URZ ;  /* 0x000000ff00187c82 */ /* 0x000fe20008000000 */
[----:B--2---:R-:W-:Y:S01]  /*3290*/  ULEA UR26, UR4, UR26, 0x18 ;  /* 0x0000001a041a7291 */ /* 0x004fe2000f8ec0ff */
[----:B------:R-:W-:Y:S01]  /*32a0*/  UMOV UR38, 0x0 ;  /* 0x0000000000267882 */ /* 0x000fe20000000000 */
[----:B------:R-:W-:-:S02]  /*32b0*/  UMOV UR39, 0x44004a0 ;  /* 0x044004a000277882 */ /* 0x000fc40000000000 */
[----:B------:R-:W-:Y:S02]  /*32c0*/  UIADD3 UR4, UPT, UPT, UR26, 0x6400, URZ ;  /* 0x000064001a047890 */ /* 0x000fe4000fffe0ff */
[----:B------:R-:W-:Y:S02]  /*32d0*/  UIADD3 UR6, UPT, UPT, UR26, 0x10400, URZ ;  /* 0x000104001a067890 */ /* 0x000fe4000fffe0ff */
[----:B---3--:R-:W-:Y:S01]  /*32e0*/  UIADD3 UR5, UPT, UPT, UR5, 0x7f, URZ ;  /* 0x0000007f05057890 */ /* 0x008fe2000fffe0ff */
[----:B-1----:R-:W1:Y:S01]  /*32f0*/  LDS R0, [UR26+0x150] ;  /* 0x0001501aff007984 */ /* 0x002e620008000800 */
[----:B------:R-:W-:Y:S01]  /*3300*/  UMOV UR36, 0x0 ;  /* 0x0000000000247882 */ /* 0x000fe20000000000 */
[----:B------:R-:W-:Y:S01]  /*3310*/  UMOV UR37, 0x44004a0 ;  /* 0x044004a000257882 */ /* 0x000fe20000000000 */
[----:B------:R-:W-:Y:S02]  /*3320*/  USHF.R.S32.HI UR40, URZ, 0x1f, UR5 ;  /* 0x0000001fff287899 */ /* 0x000fe40008011405 */
[----:B----4-:R-:W-:-:S02]  /*3330*/  UISETP.GE.AND UP4, UPT, UR7, 0x1, UPT ;  /* 0x000000010700788c */ /* 0x010fc4000bf86270 */
[----:B------:R-:W-:Y:S02]  /*3340*/  ULEA.HI UR40, UR40, UR5, URZ, 0x7 ;  /* 0x0000000528287291 */ /* 0x000fe4000f8f38ff */
[----:B------:R-:W-:Y:S02]  /*3350*/  USHF.R.U32.HI UR5, URZ, 0x4, UR4 ;  /* 0x00000004ff057899 */ /* 0x000fe40008011604 */
[----:B------:R-:W-:Y:S02]  /*3360*/  USHF.R.S32.HI UR40, URZ, 0x7, UR40 ;  /* 0x00000007ff287899 */ /* 0x000fe40008011428 */
[----:B------:R-:W-:Y:S02]  /*3370*/  USHF.R.U32.HI UR4, URZ, 0x4, UR6 ;  /* 0x00000004ff047899 */ /* 0x000fe40008011606 */
[----:B------:R-:W-:Y:S02]  /*3380*/  UISETP.LT.AND UP0, UPT, UR40, 0x1, UPT ;  /* 0x000000012800788c */ /* 0x000fe4000bf01270 */
[----:B------:R-:W-:-:S02]  /*3390*/  ULOP3.LUT UR5, UR5, 0x3fff, URZ, 0xc0, !UPT ;  /* 0x00003fff05057892 */ /* 0x000fc4000f8ec0ff */
[----:B------:R-:W-:Y:S02]  /*33a0*/  ULOP3.LUT UR4, UR4, 0x3fff, URZ, 0xc0, !UPT ;  /* 0x00003fff04047892 */ /* 0x000fe4000f8ec0ff */
[----:B------:R-:W-:Y:S02]  /*33b0*/  USEL UR41, UR40, 0x1, !UP0 ;  /* 0x0000000128297887 */ /* 0x000fe4000c000000 */
[----:B------:R-:W-:Y:S02]  /*33c0*/  ULOP3.LUT UR28, UR5, 0x10000, URZ, 0xfc, !UPT ;  /* 0x00010000051c7892 */ /* 0x000fe4000f8efcff */
[----:B------:R-:W-:Y:S02]  /*33d0*/  ULOP3.LUT UR29, UR4, 0x10000, URZ, 0xfc, !UPT ;  /* 0x00010000041d7892 */ /* 0x000fe4000f8efcff */
[----:B------:R-:W-:Y:S01]  /*33e0*/  UIADD3 UR41, UPT, UPT, -UR41, URZ, URZ ;  /* 0x000000ff29297290 */ /* 0x000fe2000fffe1ff */
[----:B------:R-:W-:Y:S01]  /*33f0*/  UMOV UR34, 0x0 ;  /* 0x0000000000227882 */ /* 0x000fe20000000000 */
[----:B------:R-:W-:Y:S01]  /*3400*/  UMOV UR35, 0x44004a0 ;  /* 0x044004a000237882 */ /* 0x000fe20000000000 */
[----:B------:R-:W-:Y:S01]  /*3410*/  UMOV UR32, 0x0 ;  /* 0x0000000000207882 */ /* 0x000fe20000000000 */
[----:B------:R-:W-:Y:S01]  /*3420*/  UMOV UR33, 0x44004a0 ;  /* 0x044004a000217882 */ /* 0x000fe20000000000 */
[----:B-1----:R-:W-:-:S15]  /*3430*/  R2UR UR42, R0 ;  /* 0x00000000002a72ca */ /* 0x002fde00000e0000 */
.L_x_67:
[----:B------:R-:W-:Y:S02]  /*3440*/  LEA R0, R10, UR26, 0x3 ;  /* 0x0000001a0a007c11 */ /* 0x000fe4000f8e18ff */
[----:B------:R-:W-:Y:S02]  /*3450*/  SHF.L.U32 R2, R9, 0x1f, RZ ;  /* 0x0000001f09027819 */ /* 0x000fe400000006ff */
[----:B------:R-:W-:Y:S01]  /*3460*/  PLOP3.LUT P0, PT, PT, PT, UP4, 0x80, 0x8 ;  /* 0x000000000008781c */ /* 0x000fe20003f0f048 */
[----:B------:R-:W-:Y:S01]  /*3470*/  VIADD R3, R0, 0xb0 ;  /* 0x000000b000037836 */ /* 0x000fe20000000000 */
[----:B-1----:R-:W1:Y:S02]  /*3480*/  SYNCS.PHASECHK.TRANS64.TRYWAIT P1, [R0+URZ+0xa0], R2 ;  /* 0x0000a002000075a7 */ /* 0x002e6400080211ff */
[----:B-1-3--:R-:W-:Y:S09]  /*3490*/  @!P1 BRA `(.L_x_61) ;  /* 0x0000006400f09947 */ /* 0x00aff20003800000 */
.L_x_150:
[----:B------:R-:W-:Y:S01]  /*34a0*/  LEA R4, R10, UR26, 0x4 ;  /* 0x0000001a0a047c11 */ /* 0x000fe2000f8e20ff */
[----:B------:R-:W-:Y:S01]  /*34b0*/  @UP4 ULEA UR4, UR24, UR26, 0x3 ;  /* 0x0000001a18044291 */ /* 0x000fe2000f8e18ff */
[----:B------:R-:W-:Y:S01]  /*34c0*/  PLOP3.LUT P2, PT, PT, PT, PT, 0x80, 0x8 ;  /* 0x000000000008781c */ /* 0x000fe20003f4f070 */
[----:B------:R-:W-:Y:S01]  /*34d0*/  ULEA UR31, UR30, UR26, 0x3 ;  /* 0x0000001a1e1f7291 */ /* 0x000fe2000f8e18ff */
[----:B------:R-:W-:Y:S02]  /*34e0*/  PRMT R3, RZ, 0x654, R3 ;  /* 0x00000654ff037816 */ /* 0x000fe40000000003 */
[----:B------:R-:W2:Y:S01]  /*34f0*/  LDS.128 R4, [R4+0x130] ;  /* 0x0001300004047984 */ /* 0x000ea20000000c00 */
[----:B-1----:R-:W-:Y:S02]  /*3500*/  @P0 SHF.L.U32 R2, R8, 0x1f, RZ ;  /* 0x0000001f08020819 */ /* 0x002fe400000006ff */
[----:B------:R-:W-:Y:S01]  /*3510*/  SHF.L.U32 R0, R11, 0x1f, RZ ;  /* 0x0000001f0b007819 */ /* 0x000fe200000006ff */
[----:B------:R-:W-:Y:S01]  /*3520*/  @!PT LDS RZ, [RZ] ;  /* 0x00000000fffff984 */ /* 0x000fe20000000800 */
[----:B------:R-:W-:Y:S01]  /*3530*/  @!PT LDS RZ, [RZ] ;  /* 0x00000000fffff984 */ /* 0x000fe20000000800 */
[----:B------:R-:W-:Y:S01]  /*3540*/  @!PT LDS RZ, [RZ] ;  /* 0x00000000fffff984 */ /* 0x000fe20000000800 */
[----:B------:R-:W-:Y:S01]  /*3550*/  @!PT LDS RZ, [RZ] ;  /* 0x00000000fffff984 */ /* 0x000fe20000000800 */
[----:B------:R1:W-:Y:S06]  /*3560*/  MEMBAR.ALL.CTA ;  /* 0x0000000000007992 */ /* 0x0003ec0000008000 */
[----:B-1----:R-:W1:Y:S02]  /*3570*/  FENCE.VIEW.ASYNC.S ;  /* 0x00000000000073c6 */ /* 0x002e640000000000 */
[----:B-1----:R1:W-:Y:S01]  /*3580*/  SYNCS.ARRIVE.TRANS64.RED.A1T0 RZ, [R3+URZ], RZ ;  /* 0x000000ff03ff79a7 */ /* 0x0023e200081004ff */
[----:B------:R1:W3:Y:S01]  /*3590*/  @P0 SYNCS.PHASECHK.TRANS64.TRYWAIT P2, [UR4], R2 ;  /* 0x00000002ff0005a7 */ /* 0x0002e20008041104 */
[----:B------:R-:W-:Y:S01]  /*35a0*/  ULEA.HI UR4, UR30, UR30, URZ, 0x1 ;  /* 0x0000001e1e047291 */ /* 0x000fe2000f8f08ff */
[----:B--2---:R-:W-:-:S03]  /*35b0*/  LOP3.LUT P1, RZ, R6, 0x1, RZ, 0xc0, !PT ;  /* 0x0000000106ff7812 */ /* 0x004fc6000782c0ff */
[----:B------:R-:W-:Y:S02]  /*35c0*/  USHF.L.U32 UR11, UR4, 0x7, URZ ;  /* 0x00000007040b7899 */ /* 0x000fe400080006ff */
[----:B------:R-:W-:Y:S02]  /*35d0*/  ULOP3.LUT UR4, UR4, 0xffe, URZ, 0xc0, !UPT ;  /* 0x00000ffe04047892 */ /* 0x000fe4000f8ec0ff */
[----:B------:R-:W-:Y:S02]  /*35e0*/  ULOP3.LUT UR11, UR11, 0xffffff00, URZ, 0xc0, !UPT ;  /* 0xffffff000b0b7892 */ /* 0x000fe4000f8ec0ff */
[----:B------:R-:W-:Y:S02]  /*35f0*/  UIADD3 UR4, UPT, UPT, -UR4, UR30, URZ ;  /* 0x0000001e04047290 */ /* 0x000fe4000fffe1ff */
[----:B------:R-:W-:Y:S01]  /*3600*/  UIADD3 UR11, UPT, UPT, UR42, UR11, URZ ;  /* 0x0000000b2a0b7290 */ /* 0x000fe2000fffe0ff */
[----:B------:R-:W2:Y:S03]  /*3610*/  SYNCS.PHASECHK.TRANS64.TRYWAIT P0, [UR31+0xe0], R0 ;  /* 0x0000e000ff0075a7 */ /* 0x000ea6000800111f */
[----:B------:R-:W-:Y:S01]  /*3620*/  ULEA UR11, UR4, UR11, 0x14 ;  /* 0x0000000b040b7291 */ /* 0x000fe2000f8ea0ff */
[----:B-123--:R-:W-:Y:S11]  /*3630*/  @!P0 BRA `(.L_x_62) ;  /* 0x00000064009c8947 */ /* 0x00eff60003800000 */
.L_x_152:
[----:B------:R-:W-:Y:S01]  /*3640*/  IADD3 R10, PT, PT, R10, 0x1, RZ ;  /* 0x000000010a0a7810 */ /* 0x000fe20007ffe0ff */
[----:B------:R-:W-:Y:S06]  /*3650*/  BRA.U !UP4, `(.L_x_63) ;  /* 0x000000010cc07547 */ /* 0x000fec000b800000 */
[----:B------:R-:W-:Y:S01]  /*3660*/  UPLOP3.LUT UP2, UPT, UPT, UPT, UPT, 0x40, 0x4 ;  /* 0x000000000004789c */ /* 0x000fe20003f4e870 */
[----:B------:R-:W-:Y:S01]  /*3670*/  UMOV UR23, UR41 ;  /* 0x0000002900177c82 */ /* 0x000fe20008000000 */
[----:B------:R-:W-:Y:S01]  /*3680*/  UMOV UR22, UR40 ;  /* 0x0000002800167c82 */ /* 0x000fe20008000000 */
[----:B------:R-:W-:-:S08]  /*3690*/  UMOV UR10, UR24 ;  /* 0x00000018000a7c82 */ /* 0x000fd00008000000 */
.L_x_66:
[----:B------:R-:W-:Y:S02]  /*36a0*/  UIADD3 UR23, UPT, UPT, UR23, 0x1, URZ ;  /* 0x0000000117177890 */ /* 0x000fe4000fffe0ff */
[----:B--2---:R-:W-:Y:S02]  /*36b0*/  ULEA UR5, UR10, UR26, 0x3 ;  /* 0x0000001a0a057291 */ /* 0x004fe4000f8e18ff */
[----:B------:R-:W-:Y:S01]  /*36c0*/  UISETP.NE.AND UP3, UPT, UR23, URZ, UPT ;  /* 0x000000ff1700728c */ /* 0x000fe2000bf65270 */
[----:B---3--:R-:W-:Y:S10]  /*36d0*/  @P2 BRA `(.L_x_64) ;  /* 0x00000000000c2947 */ /* 0x008ff40003800000 */
[----:B-1----:R-:W-:Y:S04]  /*36e0*/  SHF.L.U32 R2, R8, 0x1f, RZ ;  /* 0x0000001f08027819 */ /* 0x002fe800000006ff */
[----:B------:R-:W1:Y:S02]  /*36f0*/  SYNCS.PHASECHK.TRANS64.TRYWAIT P0, [UR5], R2 ;  /* 0x00000002ff0075a7 */ /* 0x000e640008001105 */
[----:B-1----:R-:W-:Y:S05]  /*3700*/  @!P0 BRA `(.L_x_65) ;  /* 0x0000006400808947 */ /* 0x002fea0003800000 */
.L_x_64:
[----:B------:R-:W-:Y:S01]  /*3710*/  UISETP.NE.AND UP0, UPT, UR22, 0x1, UPT ;  /* 0x000000011600788c */ /* 0x000fe2000bf05270 */
[----:B------:R-:W-:Y:S01]  /*3720*/  PLOP3.LUT P2, PT, PT, PT, PT, 0x80, 0x8 ;  /* 0x000000000008781c */ /* 0x000fe20003f4f070 */
[----:B------:R-:W-:Y:S02]  /*3730*/  UIADD3 UR4, UPT, UPT, UR10, 0x1, URZ ;  /* 0x000000010a047890 */ /* 0x000fe4000fffe0ff */
[----:B------:R-:W-:Y:S02]  /*3740*/  UIADD3 UR25, UPT, UPT, UR5, 0x28, URZ ;  /* 0x0000002805197890 */ /* 0x000fe4000fffe0ff */
[----:B------:R-:W-:Y:S01]  /*3750*/  UISETP.NE.AND UP1, UPT, UR4, 0x5, UPT ;  /* 0x000000050400788c */ /* 0x000fe2000bf25270 */
[----:B------:R-:W-:Y:S01]  /*3760*/  PLOP3.LUT P0, PT, PT, PT, UP0, 0x80, 0x8 ;  /* 0x000000000008781c */ /* 0x000fe20003f0f008 */
[----:B------:R-:W-:Y:S02]  /*3770*/  UIADD3 UR22, UPT, UPT, UR22, -0x1, URZ ;  /* 0xffffffff16167890 */ /* 0x000fe4000fffe0ff */
[----:B------:R-:W-:Y:S02]  /*3780*/  USEL UR6, URZ, 0x1, UP1 ;  /* 0x00000001ff067887 */ /* 0x000fe40008800000 */
[----:B------:R-:W-:Y:S01]  /*3790*/  USEL UR24, UR4, URZ, UP1 ;  /* 0x000000ff04187287 */ /* 0x000fe20008800000 */
[----:B------:R-:W-:Y:S01]  /*37a0*/  UMOV UR7, 0x40004040 ;  /* 0x4000404000077882 */ /* 0x000fe20000000000 */
[----:B------:R-:W-:Y:S02]  /*37b0*/  UMOV UR5, 0x40004040 ;  /* 0x4000404000057882 */ /* 0x000fe40000000000 */
[----:B------:R-:W-:Y:S01]  /*37c0*/  @UP0 ULEA UR4, UR24, UR26, 0x3 ;  /* 0x0000001a18040291 */ /* 0x000fe2000f8e18ff */
[----:B------:R-:W-:Y:S01]  /*37d0*/  LOP3.LUT R8, R8, UR6, RZ, 0x3c, !PT ;  /* 0x0000000608087c12 */ /* 0x000fe2000f8e3cff */
[----:B------:R-:W-:Y:S01]  /*37e0*/  ULEA UR6, UR10, UR29, 0xb ;  /* 0x0000001d0a067291 */ /* 0x000fe2000f8e58ff */
[----:B------:R-:W-:Y:S02]  /*37f0*/  UMOV UR21, 0x40004040 ;  /* 0x4000404000157882 */ /* 0x000fe40000000000 */
[----:B-1----:R-:W-:Y:S01]  /*3800*/  @P0 SHF.L.U32 R0, R8, 0x1f, RZ ;  /* 0x0000001f08000819 */ /* 0x002fe200000006ff */
[----:B------:R-:W-:Y:S02]  /*3810*/  UIADD3 UR20, UPT, UPT, UR6, 0x2, URZ ;  /* 0x0000000206147890 */ /* 0x000fe4000fffe0ff */
[----:B------:R-:W-:Y:S01]  /*3820*/  UIADD3 UR16, UPT, UPT, UR6, 0x4, URZ ;  /* 0x0000000406107890 */ /* 0x000fe2000fffe0ff */
[----:B------:R2:W3:Y:S01]  /*3830*/  @P0 SYNCS.PHASECHK.TRANS64.TRYWAIT P2, [UR4], R0 ;  /* 0x00000000ff0005a7 */ /* 0x0004e20008041104 */
[----:B------:R-:W-:Y:S02]  /*3840*/  ULEA UR4, UR10, UR28, 0x9 ;  /* 0x0000001c0a047291 */ /* 0x000fe4000f8e48ff */
[----:B------:R-:W-:Y:S02]  /*3850*/  UIADD3 UR12, UPT, UPT, UR6, 0x6, URZ ;  /* 0x00000006060c7890 */ /* 0x000fe4000fffe0ff */
[----:B------:R-:W-:Y:S02]  /*3860*/  UIADD3 UR18, UPT, UPT, UR4, 0x2, URZ ;  /* 0x0000000204127890 */ /* 0x000fe4000fffe0ff */
[----:B------:R-:W-:Y:S02]  /*3870*/  UIADD3 UR14, UPT, UPT, UR4, 0x4, URZ ;  /* 0x00000004040e7890 */ /* 0x000fe4000fffe0ff */
[----:B------:R-:W-:Y:S01]  /*3880*/  UIADD3 UR8, UPT, UPT, UR4, 0x6, URZ ;  /* 0x0000000604087890 */ /* 0x000fe2000fffe0ff */
[----:B------:R2:W-:Y:S01]  /*3890*/  UTCIMMA gdesc[UR4], gdesc[UR6], tmem[UR11], tmem[UR38], idesc[UR39], UP2 ;  /* 0x00ff2606040075ea */ /* 0x0005e2000900010b */
[----:B------:R-:W-:Y:S01]  /*38a0*/  UPLOP3.LUT UP2, UPT, UPT, UPT, UPT, 0x80, 0x8 ;  /* 0x000000000008789c */ /* 0x000fe20003f4f070 */
[----:B------:R-:W-:Y:S01]  /*38b0*/  UMOV UR19, 0x40004040 ;  /* 0x4000404000137882 */ /* 0x000fe20000000000 */
[----:B------:R-:W-:Y:S01]  /*38c0*/  UMOV UR17, 0x40004040 ;  /* 0x4000404000117882 */ /* 0x000fe20000000000 */
[----:B------:R2:W-:Y:S01]  /*38d0*/  UTCIMMA gdesc[UR18], gdesc[UR20], tmem[UR11], tmem[UR36], idesc[UR37], UPT ;  /* 0x00ff2414120075ea */ /* 0x0005e2000b80010b */
[----:B------:R-:W-:Y:S01]  /*38e0*/  UMOV UR15, 0x40004040 ;  /* 0x40004040000f7882 */ /* 0x000fe20000000000 */
[----:B------:R-:W-:Y:S01]  /*38f0*/  UMOV UR13, 0x40004040 ;  /* 0x40004040000d7882 */ /* 0x000fe20000000000 */
[----:B------:R-:W-:Y:S01]  /*3900*/  UMOV UR9, 0x40004040 ;  /* 0x4000404000097882 */ /* 0x000fe20000000000 */
[----:B------:R2:W-:Y:S01]  /*3910*/  UTCIMMA gdesc[UR14], gdesc[UR16], tmem[UR11], tmem[UR34], idesc[UR35], UPT ;  /* 0x00ff22100e0075ea */ /* 0x0005e2000b80010b */
[----:B------:R2:W-:Y:S01]  /*3920*/  UTCIMMA gdesc[UR8], gdesc[UR12], tmem[UR11], tmem[UR32], idesc[UR33], UPT ;  /* 0x00ff200c080075ea */ /* 0x0005e2000b80010b */
[----:B------:R2:W-:Y:S01]  /*3930*/  UTCBAR.MULTICAST [UR25], URZ, UR27 ;  /* 0x000000ff190073e9 */ /* 0x0005e2000800081b */
[----:B------:R-:W-:Y:S01]  /*3940*/  UMOV UR10, UR24 ;  /* 0x00000018000a7c82 */ /* 0x000fe20008000000 */
[----:B------:R-:W-:Y:S05]  /*3950*/  BRA.U UP3, `(.L_x_66) ;  /* 0xfffffffd03507547 */ /* 0x000fea000b83ffff */
.L_x_63:
[----:B--2---:R-:W-:Y:S01]  /*3960*/  UIADD3 UR4, UPT, UPT, UR30, 0x1, URZ ;  /* 0x000000011e047890 */ /* 0x004fe2000fffe0ff */
[C---:B------:R-:W-:Y:S01]  /*3970*/  ISETP.NE.AND P0, PT, R10.reuse, 0x2, PT ;  /* 0x000000020a00780c */ /* 0x040fe20003f05270 */
[----:B------:R-:W-:Y:S02]  /*3980*/  UIADD3 UR5, UPT, UPT, UR31, 0xc0, URZ ;  /* 0x000000c01f057890 */ /* 0x000fe4000fffe0ff */
[----:B------:R-:W-:Y:S01]  /*3990*/  UISETP.NE.AND UP0, UPT, UR4, 0x4, UPT ;  /* 0x000000040400788c */ /* 0x000fe2000bf05270 */
[----:B-1----:R-:W-:Y:S02]  /*39a0*/  SEL R0, RZ, 0x1, P0 ;  /* 0x00000001ff007807 */ /* 0x002fe40000000000 */
[----:B------:R-:W-:Y:S01]  /*39b0*/  SEL R10, R10, RZ, P0 ;  /* 0x000000ff0a0a7207 */ /* 0x000fe20000000000 */
[----:B------:R-:W-:Y:S01]  /*39c0*/  USEL UR6, URZ, 0x1, UP0 ;  /* 0x00000001ff067887 */ /* 0x000fe20008000000 */
[----:B------:R-:W-:Y:S01]  /*39d0*/  LOP3.LUT R9, R9, R0, RZ, 0x3c, !PT ;  /* 0x0000000009097212 */ /* 0x000fe200078e3cff */
[----:B------:R-:W-:Y:S01]  /*39e0*/  USEL UR30, UR4, URZ, UP0 ;  /* 0x000000ff041e7287 */ /* 0x000fe20008000000 */
[----:B------:R1:W-:Y:S03]  /*39f0*/  UTCBAR [UR5], URZ ;  /* 0x000000ff050073e9 */ /* 0x0003e600080000ff */
[----:B------:R-:W-:Y:S01]  /*3a00*/  LOP3.LUT R11, R11, UR6, RZ, 0x3c, !PT ;  /* 0x000000060b0b7c12 */ /* 0x000fe2000f8e3cff */
[----:B------:R-:W-:Y:S07]  /*3a10*/  @P1 BRA `(.L_x_67) ;  /* 0xfffffff800881947 */ /* 0x000fee000383ffff */
[----:B------:R-:W2:Y:S01]  /*3a20*/  S2UR UR8, SR_CgaCtaId ;  /* 0x00000000000879c3 */ /* 0x000ea20000008800 */
[----:B------:R-:W-:Y:S01]  /*3a30*/  ELECT P0, URZ, PT ;  /* 0x0000000000ff782f */ /* 0x000fe20003800000 */
[----:B------:R-:W-:Y:S01]  /*3a40*/  IMAD.MOV.U32 R0, RZ, RZ, 0x1 ;  /* 0x00000001ff007424 */ /* 0x000fe200078e00ff */
[----:B------:R-:W-:Y:S01]  /*3a50*/  UIADD3 UR26, UPT, UPT, UR26, 0xe0, URZ ;  /* 0x000000e01a1a7890 */ /* 0x000fe2000fffe0ff */
[----:B------:R-:W-:Y:S01]  /*3a60*/  SHF.L.U32 R2, R11, 0x1f, RZ ;  /* 0x0000001f0b027819 */ /* 0x000fe200000006ff */
[----:B------:R-:W-:-:S03]  /*3a70*/  UMOV UR4, 0x40 ;  /* 0x0000004000047882 */ /* 0x000fc60000000000 */
[----:B------:R-:W-:Y:S01]  /*3a80*/  UVIRTCOUNT.DEALLOC.SMPOOL 0x80 ;  /* 0x000000800000784c */ /* 0x000fe20000000000 */
[----:B--2---:R-:W-:Y:S02]  /*3a90*/  ULEA UR8, UR8, UR4, 0x18 ;  /* 0x0000000408087291 */ /* 0x004fe4000f8ec0ff */
[----:B------:R-:W-:-:S07]  /*3aa0*/  ULEA UR4, UR30, UR26, 0x3 ;  /* 0x0000001a1e047291 */ /* 0x000fce000f8e18ff */
[----:B------:R2:W-:Y:S02]  /*3ab0*/  @P0 STS.U8 [UR8+0x1c], R0 ;  /* 0x00001c00ff000988 */ /* 0x0005e40008000008 */
[----:B------:R-:W4:Y:S02]  /*3ac0*/  SYNCS.PHASECHK.TRANS64.TRYWAIT P0, [UR4], R2 ;  /* 0x00000002ff0075a7 */ /* 0x000f240008001104 */
[----:B--2-4-:R-:W-:Y:S05]  /*3ad0*/  @!P0 BRA `(.L_x_68) ;  /* 0x0000006000a48947 */ /* 0x014fea0003800000 */
.L_x_155:
[----:B------:R-:W-:-:S04]  /*3ae0*/  UIADD3 UR4, UPT, UPT, UR30, 0x1, URZ ;  /* 0x000000011e047890 */ /* 0x000fc8000fffe0ff */
[----:B------:R-:W-:-:S04]  /*3af0*/  UISETP.NE.AND UP0, UPT, UR4, 0x4, UPT ;  /* 0x000000040400788c */ /* 0x000fc8000bf05270 */
[----:B------:R-:W-:Y:S02]  /*3b00*/  USEL UR6, URZ, 0x1, UP0 ;  /* 0x00000001ff067887 */ /* 0x000fe40008000000 */
[----:B------:R-:W-:-:S04]  /*3b10*/  USEL UR4, UR4, URZ, UP0 ;  /* 0x000000ff04047287 */ /* 0x000fc80008000000 */
[----:B-1----:R-:W-:Y:S01]  /*3b20*/  ULEA UR5, UR4, UR26, 0x3 ;  /* 0x0000001a04057291 */ /* 0x002fe2000f8e18ff */
[----:B--2---:R-:W-:-:S04]  /*3b30*/  LOP3.LUT R2, R11, UR6, RZ, 0x3c, !PT ;  /* 0x000000060b027c12 */ /* 0x004fc8000f8e3cff */
[----:B------:R-:W-:-:S04]  /*3b40*/  SHF.L.U32 R3, R2, 0x1f, RZ ;  /* 0x0000001f02037819 */ /* 0x000fc800000006ff */
[----:B------:R-:W1:Y:S02]  /*3b50*/  SYNCS.PHASECHK.TRANS64.TRYWAIT P0, [UR5], R3 ;  /* 0x00000003ff0075a7 */ /* 0x000e640008001105 */
[----:B-1----:R-:W-:Y:S05]  /*3b60*/  @!P0 BRA `(.L_x_69) ;  /* 0x0000006000988947 */ /* 0x002fea0003800000 */
.L_x_157:
        /* <DEDUP_REMOVED lines=9> */
.L_x_159:
[----:B------:R-:W-:-:S04]  /*3c00*/  UIADD3 UR4, UPT, UPT, UR4, 0x1, URZ ;  /* 0x0000000104047890 */ /* 0x000fc8000fffe0ff */
[----:B------:R-:W-:-:S04]  /*3c10*/  UISETP.NE.AND UP0, UPT, UR4, 0x4, UPT ;  /* 0x000000040400788c */ /* 0x000fc8000bf05270 */
[----:B------:R-:W-:Y:S02]  /*3c20*/  USEL UR5, URZ, 0x1, UP0 ;  /* 0x00000001ff057887 */ /* 0x000fe40008000000 */
[----:B------:R-:W-:-:S04]  /*3c30*/  USEL UR4, UR4, URZ, UP0 ;  /* 0x000000ff04047287 */ /* 0x000fc80008000000 */
[----:B------:R-:W-:Y:S01]  /*3c40*/  ULEA UR4, UR4, UR26, 0x3 ;  /* 0x0000001a04047291 */ /* 0x000fe2000f8e18ff */
[----:B------:R-:W-:-:S04]  /*3c50*/  LOP3.LUT R2, R2, UR5, RZ, 0x3c, !PT ;  /* 0x0000000502027c12 */ /* 0x000fc8000f8e3cff */
[----:B------:R-:W-:-:S04]  /*3c60*/  SHF.L.U32 R2, R2, 0x1f, RZ ;  /* 0x0000001f02027819 */ /* 0x000fc800000006ff */
[----:B------:R-:W2:Y:S02]  /*3c70*/  SYNCS.PHASECHK.TRANS64.TRYWAIT P0, [UR4], R2 ;  /* 0x00000002ff0075a7 */ /* 0x000ea40008001104 */
[----:B--2---:R-:W-:Y:S05]  /*3c80*/  @!P0 BRA `(.L_x_71) ;  /* 0x0000006000808947 */ /* 0x004fea0003800000 */
.L_x_161:
[----:B------:R-:W-:Y:S01]  /*3c90*/  NOP ;  /* 0x0000000000007918 */ /* 0x000fe20000000000 */
[----:B-1----:R-:W1:Y:S01]  /*3ca0*/  LDS R0, [UR8+0x14] ;  /* 0x00001408ff007984 */ /* 0x002e620008000800 */
[----:B------:R-:W-:Y:S01]  /*3cb0*/  ULOP3.LUT UR4, UR42, 0xffff, URZ, 0xc0, !UPT ;  /* 0x0000ffff2a047892 */ /* 0x000fe2000f8ec0ff */
[----:B------:R-:W-:Y:S01]  /*3cc0*/  UMOV UR5, 0xffff ;  /* 0x0000ffff00057882 */ /* 0x000fe20000000000 */
[----:B------:R-:W-:Y:S02]  /*3cd0*/  UMOV UR6, 0x1 ;  /* 0x0000000100067882 */ /* 0x000fe40000000000 */
[----:B------:R-:W-:-:S04]  /*3ce0*/  USHF.R.U32.HI UR4, URZ, 0x5, UR4 ;  /* 0x00000005ff047899 */ /* 0x000fc80008011604 */
[----:B------:R-:W-:Y:S02]  /*3cf0*/  USHF.L.U32 UR5, UR5, UR4, URZ ;  /* 0x0000000405057299 */ /* 0x000fe400080006ff */
[----:B------:R-:W-:-:S04]  /*3d00*/  USHF.L.U32 UR4, UR6, UR4, URZ ;  /* 0x0000000406047299 */ /* 0x000fc800080006ff */
[----:B-1----:R-:W-:-:S04]  /*3d10*/  LOP3.LUT R0, R0, UR5, RZ, 0xc0, !PT ;  /* 0x0000000500007c12 */ /* 0x002fc8000f8ec0ff */
[----:B------:R-:W-:-:S13]  /*3d20*/  ISETP.NE.AND P0, PT, R0, UR5, PT ;  /* 0x0000000500007c0c */ /* 0x000fda000bf05270 */
[----:B------:R-:W-:Y:S05]  /*3d30*/  @P0 BRA `(.L_x_72) ;  /* 0x0000000000580947 */ /* 0x000fea0003800000 */
[----:B------:R-:W1:Y:S02]  /*3d40*/  LDS R0, [UR8+0x18] ;  /* 0x00001808ff007984 */ /* 0x000e640008000800 */
[----:B-1----:R-:W-:-:S04]  /*3d50*/  LOP3.LUT R0, R0, UR4, RZ, 0xc0, !PT ;  /* 0x0000000400007c12 */ /* 0x002fc8000f8ec0ff */
[----:B------:R-:W-:-:S13]  /*3d60*/  ISETP.NE.AND P0, PT, R0, UR4, PT ;  /* 0x0000000400007c0c */ /* 0x000fda000bf05270 */
[----:B------:R-:W-:Y:S05]  /*3d70*/  @P0 BRA `(.L_x_73) ;  /* 0x00000000003c0947 */ /* 0x000fea0003800000 */
[----:B------:R-:W1:Y:S01]  /*3d80*/  S2R R2, SR_LANEID ;  /* 0x0000000000027919 */ /* 0x000e620000000000 */
[----:B------:R-:W-:-:S06]  /*3d90*/  ULOP3.LUT UR5, URZ, UR5, URZ, 0x33, !UPT ;  /* 0x00000005ff057292 */ /* 0x000fcc000f8e33ff */
[----:B------:R-:W-:-:S04]  /*3da0*/  IMAD.U32 R0, RZ, RZ, UR5 ;  /* 0x00000005ff007e24 */ /* 0x000fc8000f8e00ff */
[----:B------:R2:W4:Y:S02]  /*3db0*/  REDUX UR7, R0 ;  /* 0x00000000000773c4 */ /* 0x0005240000000000 */
[----:B------:R1:W-:Y:S01]  /*3dc0*/  UTCATOMSWS.AND URZ, UR5 ;  /* 0x0000000500ff79e3 */ /* 0x0003e20008000000 */
[----:B--2---:R-:W-:Y:S01]  /*3dd0*/  LOP3.LUT R0, RZ, UR4, RZ, 0x33, !PT ;  /* 0x00000004ff007c12 */ /* 0x004fe2000f8e33ff */
[----:B------:R-:W-:Y:S02]  /*3de0*/  VOTEU.ANY UR4, UPT, PT ;  /* 0x0000000000047886 */ /* 0x000fe400038e0100 */
[----:B------:R-:W-:Y:S02]  /*3df0*/  UFLO.U32 UR4, UR4 ;  /* 0x00000004000472bd */ /* 0x000fe400080e0000 */
[----:B------:R-:W2:Y:S04]  /*3e00*/  REDUX UR6, R0 ;  /* 0x00000000000673c4 */ /* 0x000ea80000000000 */
[----:B-1----:R-:W-:-:S02]  /*3e10*/  ISETP.EQ.U32.AND P0, PT, R2, UR4, PT ;  /* 0x0000000402007c0c */ /* 0x002fc4000bf02070 */
[----:B----4-:R-:W-:-:S11]  /*3e20*/  MOV R2, UR7 ;  /* 0x0000000700027c02 */ /* 0x010fd60008000f00 */
[----:B------:R1:W-:Y:S01]  /*3e30*/  @P0 ATOMS.AND RZ, [UR8+0x14], R2 ;  /* 0x00001402ffff098c */ /* 0x0003e2000a800008 */
[----:B--2---:R-:W-:-:S05]  /*3e40*/  IMAD.U32 R0, RZ, RZ, UR6 ;  /* 0x00000006ff007e24 */ /* 0x004fca000f8e00ff */
[----:B------:R1:W-:Y:S01]  /*3e50*/  @P0 ATOMS.AND RZ, [UR8+0x18], R0 ;  /* 0x00001800ffff098c */ /* 0x0003e2000a800008 */
[----:B------:R-:W-:Y:S05]  /*3e60*/  BRA `(.L_x_74) ;  /* 0x0000000000147947 */ /* 0x000fea0003800000 */
.L_x_73:
[----:B------:R-:W-:Y:S02]  /*3e70*/  MOV R2, 0x3e90 ;  /* 0x00003e9000027802 */ /* 0x000fe40000000f00 */
[----:B---3-5:R-:W-:Y:S05]  /*3e80*/  CALL.REL.NOINC `($__internal_0_$__cuda_sm10x_tcgen05_guardrail_trap_col_being_dealloced_not_returned_by_alloc) ;  /* 0x0000006400647944 */ /* 0x028fea0003c00000 */
[----:B------:R-:W-:Y:S05]  /*3e90*/  BRA `(.L_x_74) ;  /* 0x0000000000087947 */ /* 0x000fea0003800000 */
.L_x_72:
[----:B------:R-:W-:Y:S02]  /*3ea0*/  MOV R2, 0x3ec0 ;  /* 0x00003ec000027802 */ /* 0x000fe40000000f00 */
[----:B---3-5:R-:W-:Y:S05]  /*3eb0*/  CALL.REL.NOINC `($__internal_2_$__cuda_sm10x_tcgen05_guardrail_trap_unallocated_columns_being_dealloced) ;  /* 0x0000006400707944 */ /* 0x028fea0003c00000 */
.L_x_74:
[----:B------:R-:W-:Y:S01]  /*3ec0*/  NOP ;  /* 0x0000000000007918 */ /* 0x000fe20000000000 */
[----:B------:R-:W-:Y:S05]  /*3ed0*/  EXIT ;  /* 0x000000000000794d */ /* 0x000fea0003800000 */
.L_x_56:
[----:B------:R-:W-:-:S09]  /*3ee0*/  UISETP.NE.OR UP0, UPT, UR17, 0x3, !UP3 ;  /* 0x000000031100788c */ /* 0x000fd2000df05670 */
[----:B------:R-:W-:Y:S05]  /*3ef0*/  BRA.U UP0, `(.L_x_75) ;  /* 0x0000001100587547 */ /* 0x000fea000b800000 */
[----:B------:R-:W1:Y:S01]  /*3f00*/  LDCU UR31, c[0x0][0x370] ;  /* 0x00006e00ff1f77ac */ /* 0x000e620008000800 */
[----:B------:R-:W2:Y:S01]  /*3f10*/  LDC.64 R16, c[0x0][0x348] ;  /* 0x0000d200ff107b82 */ /* 0x000ea20000000a00 */
[----:B------:R-:W-:Y:S02]  /*3f20*/  HFMA2 R13, -RZ, RZ, 0, 0 ;  /* 0x00000000ff0d7431 */ /* 0x000fe400000001ff */
[----:B------:R-:W-:Y:S01]  /*3f30*/  IMAD.MOV.U32 R15, RZ, RZ, 0x1 ;  /* 0x00000001ff0f7424 */ /* 0x000fe200078e00ff */
[----:B------:R-:W1:Y:S01]  /*3f40*/  LDCU.128 UR48, c[0x0][0xb10] ;  /* 0x00016200ff3077ac */ /* 0x000e620008000c00 */
[----:B------:R-:W-:Y:S01]  /*3f50*/  IMAD.MOV.U32 R14, RZ, RZ, RZ ;  /* 0x000000ffff0e7224 */ /* 0x000fe200078e00ff */
[----:B------:R-:W-:Y:S01]  /*3f60*/  MOV R7, 0x1000 ;  /* 0x0000100000077802 */ /* 0x000fe20000000f00 */
[----:B------:R-:W3:Y:S01]  /*3f70*/  LDCU UR30, c[0x0][0x374] ;  /* 0x00006e80ff1e77ac */ /* 0x000ee20008000800 */
[----:B------:R-:W4:Y:S01]  /*3f80*/  LDC.64 R2, c[0x0][0x888] ;  /* 0x00022200ff027b82 */ /* 0x000f220000000a00 */
[----:B------:R-:W3:Y:S01]  /*3f90*/  LDCU UR15, c[0x0][0xb0c] ;  /* 0x00016180ff0f77ac */ /* 0x000ee20008000800 */
[----:B------:R-:W2:Y:S06]  /*3fa0*/  LDCU UR40, c[0x0][0xb20] ;  /* 0x00016400ff2877ac */ /* 0x000eac0008000800 */
[----:B------:R-:W4:Y:S01]  /*3fb0*/  LDC.64 R4, c[0x0][0x890] ;  /* 0x00022400ff047b82 */ /* 0x000f220000000a00 */
[----:B------:R-:W2:Y:S01]  /*3fc0*/  LDCU UR4, c[0x0][0xb30] ;  /* 0x00016600ff0477ac */ /* 0x000ea20008000800 */
[----:B------:R-:W-:Y:S01]  /*3fd0*/  UMOV UR21, 0x400 ;  /* 0x0000040000157882 */ /* 0x000fe20000000000 */
[----:B-1----:R-:W-:-:S02]  /*3fe0*/  UIMAD.WIDE.U32 UR6, UR31, UR48, URZ ;  /* 0x000000301f0672a5 */ /* 0x002fc4000f8e00ff */
[----:B---3--:R-:W-:Y:S02]  /*3ff0*/  UIMAD.WIDE.U32 UR8, UR30, UR51, URZ ;  /* 0x000000331e0872a5 */ /* 0x008fe4000f8e00ff */
[----:B------:R-:W-:Y:S02]  /*4000*/  ULEA UR21, UR45, UR21, 0x18 ;  /* 0x000000152d157291 */ /* 0x000fe4000f8ec0ff */
[----:B------:R-:W-:Y:S02]  /*4010*/  UPLOP3.LUT UP3, UPT, UPT, UPT, UPT, 0x40, 0x4 ;  /* 0x000000000004789c */ /* 0x000fe40003f6e870 */
[----:B------:R-:W-:Y:S01]  /*4020*/  UIADD3 UR37, UPT, UPT, UR21, 0x68, URZ ;  /* 0x0000006815257890 */ /* 0x000fe2000fffe0ff */
[----:B------:R-:W-:Y:S01]  /*4030*/  UMOV UR6, UR7 ;  /* 0x0000000700067c82 */ /* 0x000fe20008000000 */
[----:B------:R-:W-:Y:S01]  /*4040*/  UMOV UR38, UR9 ;  /* 0x0000000900267c82 */ /* 0x000fe20008000000 */
[----:B------:R-:W-:Y:S02]  /*4050*/  UISETP.GE.AND UP0, UPT, UR42, 0x1, UPT ;  /* 0x000000012a00788c */ /* 0x000fe4000bf06270 */
[----:B------:R-:W-:Y:S01]  /*4060*/  UISETP.NE.AND UP4, UPT, UR42, 0x1, UPT ;  /* 0x000000012a00788c */ /* 0x000fe2000bf85270 */
[----:B------:R-:W1:Y:S01]  /*4070*/  LDCU.64 UR22, c[0x0][0xb28] ;  /* 0x00016500ff1677ac */ /* 0x000e620008000a00 */
[----:B------:R-:W-:-:S02]  /*4080*/  UISETP.NE.AND UP6, UPT, UR15, 0x1, UPT ;  /* 0x000000010f00788c */ /* 0x000fc4000bfc5270 */
[----:B------:R-:W-:Y:S02]  /*4090*/  UISETP.NE.AND UP5, UPT, UR50, 0x1, UPT ;  /* 0x000000013200788c */ /* 0x000fe4000bfa5270 */
[----:B------:R-:W-:Y:S02]  /*40a0*/  UIADD3 UR33, UPT, UPT, UR21, 0x50, URZ ;  /* 0x0000005015217890 */ /* 0x000fe4000fffe0ff */
[----:B------:R-:W-:Y:S02]  /*40b0*/  UIADD3 UR25, UPT, UPT, UR21, 0x58, URZ ;  /* 0x0000005815197890 */ /* 0x000fe4000fffe0ff */
[----:B------:R-:W-:Y:S02]  /*40c0*/  UIADD3 UR17, UPT, UPT, UR21, 0x60, URZ ;  /* 0x0000006015117890 */ /* 0x000fe4000fffe0ff */
[----:B------:R-:W-:Y:S02]  /*40d0*/  UPRMT UR37, UR45, 0x654, UR37 ;  /* 0x000006542d257896 */ /* 0x000fe40008000025 */
[----:B------:R-:W-:-:S02]  /*40e0*/  USHF.R.U32.HI UR39, URZ, UR49, UR6 ;  /* 0x00000031ff277299 */ /* 0x000fc40008011606 */
[----:B--2---:R-:W-:Y:S02]  /*40f0*/  USHF.R.U32.HI UR38, URZ, UR40, UR38 ;  /* 0x00000028ff267299 */ /* 0x004fe40008011626 */
[----:B------:R-:W-:-:S11]  /*4100*/  UISETP.NE.AND UP2, UPT, UR4, 0x1, UPT ;  /* 0x000000010400788c */ /* 0x000fd6000bf45270 */
.L_x_86:
[C---:B------:R-:W-:Y:S02]  /*4110*/  LEA R12, R14.reuse, UR21, 0x3 ;  /* 0x000000150e0c7c11 */ /* 0x040fe4000f8e18ff */
[----:B------:R-:W-:Y:S02]  /*4120*/  SHF.L.U32 R0, R13, 0x1f, RZ ;  /* 0x0000001f0d007819 */ /* 0x000fe400000006ff */
[----:B------:R-:W-:Y:S02]  /*4130*/  LEA R8, R14, UR21, 0x4 ;  /* 0x000000150e087c11 */ /* 0x000fe4000f8e20ff */
[----:B--2---:R-:W2:Y:S02]  /*4140*/  SYNCS.PHASECHK.TRANS64.TRYWAIT P0, [R12+URZ+0xa0], R0 ;  /* 0x0000a0000c0075a7 */ /* 0x004ea400080011ff */
[----:B--2---:R-:W-:Y:S05]  /*4150*/  @!P0 BRA `(.L_x_76) ;  /* 0x0000005c00648947 */ /* 0x004fea0003800000 */
.L_x_162:
[----:B------:R-:W3:Y:S01]  /*4160*/  LDS.128 R8, [R8+0x130] ;  /* 0x0001300008087984 */ /* 0x000ee20000000c00 */
[----:B------:R-:W-:Y:S01]  /*4170*/  UISETP.GE.AND UP0, UPT, UR42, 0x1, UPT ;  /* 0x000000012a00788c */ /* 0x000fe2000bf06270 */
[----:B------:R-:W-:Y:S01]  /*4180*/  @!PT LDS RZ, [RZ] ;  /* 0x00000000fffff984 */ /* 0x000fe20000000800 */
[----:B------:R-:W-:Y:S01]  /*4190*/  @!PT LDS RZ, [RZ] ;  /* 0x00000000fffff984 */ /* 0x000fe20000000800 */
[----:B------:R-:W-:Y:S01]  /*41a0*/  @!PT LDS RZ, [RZ] ;  /* 0x00000000fffff984 */ /* 0x000fe20000000800 */
[----:B------:R-:W-:Y:S01]  /*41b0*/  @!PT LDS RZ, [RZ] ;  /* 0x00000000fffff984 */ /* 0x000fe20000000800 */
[----:B------:R1:W-:Y:S06]  /*41c0*/  MEMBAR.ALL.CTA ;  /* 0x0000000000007992 */ /* 0x0003ec0000008000 */
[----:B-1----:R-:W1:Y:S01]  /*41d0*/  FENCE.VIEW.ASYNC.S ;  /* 0x00000000000073c6 */ /* 0x002e620000000000 */
[----:B---3--:R-:W-:Y:S11]  /*41e0*/  LOP3.LUT P0, RZ, R10, 0x1, RZ, 0xc0, !PT ;  /* 0x000000010aff7812 */ /* 0x008ff6000780c0ff */
[----:B------:R-:W-:Y:S02]  /*41f0*/  @!UPT UIADD3 URZ, UPT, UPT, URZ, URZ, URZ ;  /* 0x000000fffffff290 */ /* 0x000fe4000fffe0ff */
[----:B-1----:R-:W-:Y:S01]  /*4200*/  VOTEU.ANY UP1, P0 ;  /* 0x0000000000ff7886 */ /* 0x002fe20000020100 */
[----:B------:R-:W-:Y:S11]  /*4210*/  PLOP3.LUT P0, PT, PT, PT, UP1, 0x80, 0x8 ;  /* 0x000000000008781c */ /* 0x000ff60003f0f018 */
[----:B------:R-:W-:Y:S02]  /*4220*/  @!UPT UIADD3 URZ, UPT, UPT, URZ, URZ, URZ ;  /* 0x000000fffffff290 */ /* 0x000fe4000fffe0ff */
[----:B--2---:R-:W-:Y:S02]  /*4230*/  @P0 SHF.R.U32.HI R0, RZ, 0x10, R9 ;  /* 0x00000010ff000819 */ /* 0x004fe40000011609 */
[----:B------:R-:W-:Y:S02]  /*4240*/  @P0 MOV R6, R8 ;  /* 0x0000000800060202 */ /* 0x000fe40000000f00 */
[----:B------:R-:W-:Y:S01]  /*4250*/  @P0 R2UR UR4, R0 ;  /* 0x00000000000402ca */ /* 0x000fe200000e0000 */
[----:B------:R-:W-:Y:S01]  /*4260*/  VIADD R0, R12, 0xb0 ;  /* 0x000000b00c007836 */ /* 0x000fe20000000000 */
[----:B------:R-:W-:Y:S02]  /*4270*/  @P0 LOP3.LUT R8, R9, 0xffff, RZ, 0xc0, !PT ;  /* 0x0000ffff09080812 */ /* 0x000fe400078ec0ff */
[----:B------:R-:W-:Y:S02]  /*4280*/  @P0 R2UR UR6, R6 ;  /* 0x00000000060602ca */ /* 0x000fe400000e0000 */
[----:B------:R-:W-:Y:S02]  /*4290*/  PRMT R0, RZ, 0x654, R0 ;  /* 0x00000654ff007816 */ /* 0x000fe40000000000 */
[----:B------:R-:W-:Y:S02]  /*42a0*/  @P0 R2UR UR5, R8 ;  /* 0x00000000080502ca */ /* 0x000fe400000e0000 */
[----:B------:R1:W-:Y:S03]  /*42b0*/  SYNCS.ARRIVE.TRANS64.RED.A1T0 RZ, [R0+URZ], RZ ;  /* 0x000000ff00ff79a7 */ /* 0x0003e600081004ff */
[----:B------:R-:W-:Y:S04]  /*42c0*/  @UP1 UMOV UR29, UR4 ;  /* 0x00000004001d1c82 */ /* 0x000fe80008000000 */
[----:B------:R-:W-:Y:S04]  /*42d0*/  @UP1 UMOV UR14, UR6 ;  /* 0x00000006000e1c82 */ /* 0x000fe80008000000 */
[----:B------:R-:W-:Y:S01]  /*42e0*/  @UP1 UMOV UR13, UR5 ;  /* 0x00000005000d1c82 */ /* 0x000fe20008000000 */
[----:B------:R-:W-:Y:S05]  /*42f0*/  BRA.U !UP0, `(.L_x_77) ;  /* 0x0000000108a47547 */ /* 0x000fea000b800000 */
[----:B------:R-:W-:Y:S02]  /*4300*/  UIMAD.WIDE.U32 UR18, UR13, UR51, URZ ;  /* 0x000000330d1272a5 */ /* 0x000fe4000f8e00ff */
[----:B------:R-:W-:Y:S02]  /*4310*/  UIMAD.WIDE.U32 UR26, UR14, UR48, URZ ;  /* 0x000000300e1a72a5 */ /* 0x000fe4000f8e00ff */
[----:B------:R-:W-:Y:S02]  /*4320*/  USEL UR4, UR30, UR38, !UP5 ;  /* 0x000000261e047287 */ /* 0x000fe4000e800000 */
[----:B------:R-:W-:Y:S02]  /*4330*/  USEL UR7, UR31, UR39, !UP6 ;  /* 0x000000271f077287 */ /* 0x000fe4000f000000 */
[----:B------:R-:W-:Y:S02]  /*4340*/  UIMAD.WIDE.U32 UR8, UR4, UR22, URZ ;  /* 0x00000016040872a5 */ /* 0x000fe4000f8e00ff */
[----:B------:R-:W-:Y:S01]  /*4350*/  UIMAD.WIDE.U32 UR10, UR7, UR22, URZ ;  /* 0x00000016070a72a5 */ /* 0x000fe2000f8e00ff */
[----:B------:R-:W-:Y:S02]  /*4360*/  UMOV UR5, UR19 ;  /* 0x0000001300057c82 */ /* 0x000fe40008000000 */
[----:B------:R-:W-:Y:S03]  /*4370*/  USHF.R.U32.HI UR6, URZ, UR40, UR5 ;  /* 0x00000028ff067299 */ /* 0x000fe60008011605 */
[----:B------:R-:W-:Y:S01]  /*4380*/  UMOV UR5, UR27 ;  /* 0x0000001b00057c82 */ /* 0x000fe20008000000 */
[----:B------:R-:W-:Y:S02]  /*4390*/  USEL UR6, UR13, UR6, !UP5 ;  /* 0x000000060d067287 */ /* 0x000fe4000e800000 */
[----:B------:R-:W-:Y:S03]  /*43a0*/  USHF.R.U32.HI UR12, URZ, UR49, UR5 ;  /* 0x00000031ff0c7299 */ /* 0x000fe60008011605 */
[----:B------:R-:W-:Y:S02]  /*43b0*/  UMOV UR5, UR9 ;  /* 0x0000000900057c82 */ /* 0x000fe40008000000 */
[----:B------:R-:W-:Y:S03]  /*43c0*/  @UP4 USHF.R.U32.HI UR4, URZ, UR23, UR5 ;  /* 0x00000017ff044299 */ /* 0x000fe60008011605 */
[----:B------:R-:W-:Y:S01]  /*43d0*/  UMOV UR5, UR11 ;  /* 0x0000000b00057c82 */ /* 0x000fe20008000000 */
[----:B------:R-:W-:Y:S02]  /*43e0*/  UIMAD UR4, UR42, UR4, URZ ;  /* 0x000000042a0472a4 */ /* 0x000fe4000f8e02ff */
[----:B------:R-:W-:Y:S02]  /*43f0*/  @UP4 USHF.R.U32.HI UR7, URZ, UR23, UR5 ;  /* 0x00000017ff074299 */ /* 0x000fe40008011605 */
[----:B------:R-:W-:Y:S02]  /*4400*/  UIMAD.WIDE.U32 UR10, UR6, UR22, URZ ;  /* 0x00000016060a72a5 */ /* 0x000fe4000f8e00ff */
[----:B------:R-:W-:Y:S02]  /*4410*/  USEL UR5, UR14, UR12, !UP6 ;  /* 0x0000000c0e057287 */ /* 0x000fe4000f000000 */
[----:B------:R-:W-:Y:S02]  /*4420*/  UIMAD UR8, UR42, UR7, URZ ;  /* 0x000000072a0872a4 */ /* 0x000fe4000f8e02ff */
[----:B------:R-:W-:Y:S03]  /*4430*/  UISETP.GE.AND UP0, UPT, UR6, UR4, UPT ;  /* 0x000000040600728c */ /* 0x000fe6000bf06270 */
[----:B------:R-:W-:Y:S01]  /*4440*/  UMOV UR4, UR11 ;  /* 0x0000000b00047c82 */ /* 0x000fe20008000000 */
[----:B------:R-:W-:Y:S02]  /*4450*/  UISETP.GE.OR UP0, UPT, UR5, UR8, UP0 ;  /* 0x000000080500728c */ /* 0x000fe40008706670 */
[----:B------:R-:W-:Y:S02]  /*4460*/  USHF.R.U32.HI UR4, URZ, UR23, UR4 ;  /* 0x00000017ff047299 */ /* 0x000fe40008011604 */
[----:B------:R-:W-:Y:S02]  /*4470*/  UIMAD.WIDE.U32 UR8, UR5, UR22, URZ ;  /* 0x00000016050872a5 */ /* 0x000fe4000f8e00ff */
[----:B------:R-:W-:Y:S04]  /*4480*/  USEL UR10, UR6, UR4, !UP4 ;  /* 0x00000004060a7287 */ /* 0x000fe8000e000000 */
[----:B------:R-:W-:Y:S01]  /*4490*/  UIADD3 UR11, UPT, UPT, -UR10, URZ, URZ ;  /* 0x000000ff0a0b7290 */ /* 0x000fe2000fffe1ff */
[----:B------:R-:W-:Y:S02]  /*44a0*/  @!UP0 UMOV UR4, UR9 ;  /* 0x0000000900048c82 */ /* 0x000fe40008000000 */
[----:B------:R-:W-:Y:S02]  /*44b0*/  @!UP0 USHF.R.U32.HI UR4, URZ, UR23, UR4 ;  /* 0x00000017ff048299 */ /* 0x000fe40008011604 */
[----:B------:R-:W-:Y:S02]  /*44c0*/  UIMAD UR8, UR42, UR11, UR6 ;  /* 0x0000000b2a0872a4 */ /* 0x000fe4000f8e0206 */
[----:B------:R-:W-:Y:S04]  /*44d0*/  @!UP0 USEL UR4, UR5, UR4, !UP4 ;  /* 0x0000000405048287 */ /* 0x000fe8000e000000 */
[----:B------:R-:W-:Y:S02]  /*44e0*/  @!UP0 UIMAD UR8, UR7, UR8, UR4 ;  /* 0x00000008070882a4 */ /* 0x000fe4000f8e0204 */
[----:B------:R-:W-:Y:S02]  /*44f0*/  @!UP0 UIADD3 UR9, UPT, UPT, UR10, -UR4, URZ ;  /* 0x800000040a098290 */ /* 0x000fe4000fffe0ff */
[----:B------:R-:W-:Y:S02]  /*4500*/  UIADD3 UR4, UPT, UPT, -UR5, URZ, URZ ;  /* 0x000000ff05047290 */ /* 0x000fe4000fffe1ff */
[----:B------:R-:W-:Y:S02]  /*4510*/  UIADD3 UR7, UPT, UPT, -UR6, URZ, URZ ;  /* 0x000000ff06077290 */ /* 0x000fe4000fffe1ff */
[----:B------:R-:W-:Y:S02]  /*4520*/  @!UP0 UIMAD UR6, UR9, UR42, UR5 ;  /* 0x0000002a090682a4 */ /* 0x000fe4000f8e0205 */
[----:B------:R-:W-:Y:S02]  /*4530*/  UIMAD UR14, UR15, UR4, UR14 ;  /* 0x000000040f0e72a4 */ /* 0x000fe4000f8e020e */
[----:B------:R-:W-:Y:S01]  /*4540*/  UIMAD UR13, UR50, UR7, UR13 ;  /* 0x00000007320d72a4 */ /* 0x000fe2000f8e020d */
[----:B------:R-:W-:Y:S02]  /*4550*/  @!UP0 UMOV UR5, UR8 ;  /* 0x0000000800058c82 */ /* 0x000fe40008000000 */
[----:B------:R-:W-:Y:S02]  /*4560*/  UIMAD UR14, UR5, UR15, UR14 ;  /* 0x0000000f050e72a4 */ /* 0x000fe4000f8e020e */
[----:B------:R-:W-:Y:S11]  /*4570*/  UIMAD UR13, UR6, UR50, UR13 ;  /* 0x00000032060d72a4 */ /* 0x000ff6000f8e020d */
[----:B------:R-:W-:Y:S01]  /*4580*/  @!UPT UIADD3 URZ, UPT, UPT, URZ, URZ, URZ ;  /* 0x000000fffffff290 */ /* 0x000fe2000fffe0ff */
.L_x_77:
[----:B------:R-:W2:Y:S01]  /*4590*/  @!UP2 LDCU.128 UR8, c[0x0][0xb10] ;  /* 0x00016200ff08a7ac */ /* 0x000ea20008000c00 */
[C---:B----4-:R-:W-:Y:S02]  /*45a0*/  ISETP.NE.U32.AND P1, PT, R4.reuse, RZ, PT ;  /* 0x000000ff0400720c */ /* 0x050fe40003f25070 */
[----:B------:R-:W-:Y:S02]  /*45b0*/  ISETP.NE.U32.AND P0, PT, R4, RZ, PT ;  /* 0x000000ff0400720c */ /* 0x000fe40003f05070 */
[C---:B------:R-:W-:Y:S02]  /*45c0*/  ISETP.NE.AND.EX P1, PT, R5.reuse, RZ, PT, P1 ;  /* 0x000000ff0500720c */ /* 0x040fe40003f25310 */
[----:B------:R-:W-:Y:S01]  /*45d0*/  ISETP.NE.AND.EX P0, PT, R5, RZ, PT, P0 ;  /* 0x000000ff0500720c */ /* 0x000fe20003f05300 */
[----:B------:R-:W3:Y:S01]  /*45e0*/  @!UP2 LDCU UR5, c[0x0][0xb0c] ;  /* 0x00016180ff05a7ac */ /* 0x000ee20008000800 */
[----:B------:R-:W-:Y:S01]  /*45f0*/  SHF.L.U32 R9, R15, 0x1f, RZ ;  /* 0x0000001f0f097819 */ /* 0x000fe200000006ff */
[----:B------:R-:W-:Y:S02]  /*4600*/  USHF.L.U32 UR35, UR16, 0x6, URZ ;  /* 0x0000000610237899 */ /* 0x000fe400080006ff */
[----:B------:R-:W-:Y:S02]  /*4610*/  USHF.L.U32 UR34, UR20, 0x8, URZ ;  /* 0x0000000814227899 */ /* 0x000fe400080006ff */
[----:B--2---:R-:W-:Y:S07]  /*4620*/  UIMAD.WIDE.U32 UR6, UR14, UR8, URZ ;  /* 0x000000080e0672a5 */ /* 0x004fee000f8e00ff */
[----:B------:R-:W-:Y:S01]  /*4630*/  @!UP2 UMOV UR4, UR7 ;  /* 0x000000070004ac82 */ /* 0x000fe20008000000 */
[----:B---3--:R-:W-:Y:S02]  /*4640*/  @!UP2 UISETP.NE.AND UP0, UPT, UR5, 0x1, UPT ;  /* 0x000000010500a88c */ /* 0x008fe4000bf05270 */
[----:B------:R-:W-:Y:S02]  /*4650*/  @!UP2 USHF.R.U32.HI UR4, URZ, UR9, UR4 ;  /* 0x00000009ff04a299 */ /* 0x000fe40008011604 */
[----:B------:R-:W-:Y:S02]  /*4660*/  UIMAD.WIDE.U32 UR6, UR13, UR11, URZ ;  /* 0x0000000b0d0672a5 */ /* 0x000fe4000f8e00ff */
[----:B------:R-:W-:Y:S02]  /*4670*/  @!UP2 USEL UR8, UR14, UR4, !UP0 ;  /* 0x000000040e08a287 */ /* 0x000fe4000c000000 */
[----:B------:R-:W-:Y:S03]  /*4680*/  @!UP2 UISETP.NE.AND UP0, UPT, UR10, 0x1, UPT ;  /* 0x000000010a00a88c */ /* 0x000fe6000bf05270 */
[----:B------:R-:W-:Y:S02]  /*4690*/  @!UP2 UMOV UR6, UR7 ;  /* 0x000000070006ac82 */ /* 0x000fe40008000000 */
[----:B------:R-:W2:Y:S02]  /*46a0*/  @!UP2 LDCU UR4, c[0x0][0xb20] ;  /* 0x00016400ff04a7ac */ /* 0x000ea40008000800 */
[----:B--2---:R-:W-:Y:S04]  /*46b0*/  @!UP2 USHF.R.U32.HI UR6, URZ, UR4, UR6 ;  /* 0x00000004ff06a299 */ /* 0x004fe80008011606 */
[----:B------:R-:W-:Y:S04]  /*46c0*/  @!UP2 USEL UR6, UR13, UR6, !UP0 ;  /* 0x000000060d06a287 */ /* 0x000fe8000c000000 */
[----:B------:R-:W-:Y:S02]  /*46d0*/  @!UP2 UIADD3 UR4, UPT, UPT, -UR8, UR6, URZ ;  /* 0x000000060804a290 */ /* 0x000fe4000fffe1ff */
[----:B------:R-:W-:Y:S02]  /*46e0*/  @!UP2 UIADD3 UR6, UPT, UPT, UR8, -UR6, URZ ;  /* 0x800000060806a290 */ /* 0x000fe4000fffe0ff */
[----:B------:R-:W-:Y:S02]  /*46f0*/  @!UP2 UIMAD UR14, UR4, UR5, UR14 ;  /* 0x00000005040ea2a4 */ /* 0x000fe4000f8e020e */
[----:B------:R-:W-:Y:S01]  /*4700*/  @!UP2 UIMAD UR13, UR6, UR10, UR13 ;  /* 0x0000000a060da2a4 */ /* 0x000fe2000f8e020d */
[----:B------:R-:W-:Y:S11]  /*4710*/  BRA.U UP3, `(.L_x_78) ;  /* 0x0000000103107547 */ /* 0x000ff6000b800000 */
[----:B------:R-:W-:Y:S04]  /*4720*/  MOV R6, UR43 ;  /* 0x0000002b00067c02 */ /* 0x000fe80008000f00 */
[----:B------:R-:W-:Y:S04]  /*4730*/  SHF.L.U32 R6, R6, 0x1f, RZ ;  /* 0x0000001f06067819 */ /* 0x000fe800000006ff */
[----:B------:R-:W2:Y:S02]  /*4740*/  SYNCS.PHASECHK.TRANS64.TRYWAIT P2, [UR21+0x98], R6 ;  /* 0x00009806ff0075a7 */ /* 0x000ea40008041115 */
[----:B--2---:R-:W-:Y:S05]  /*4750*/  @!P2 BRA `(.L_x_79) ;  /* 0x0000005400f8a947 */ /* 0x004fea0003800000 */
.L_x_78:
[----:B------:R-:W-:Y:S05]  /*4760*/  @!P1 BRA `(.L_x_80) ;  /* 0x0000000000309947 */ /* 0x000fea0003800000 */
[----:B------:R-:W-:Y:S01]  /*4770*/  ISETP.NE.U32.AND P1, PT, R2, RZ, PT ;  /* 0x000000ff0200720c */ /* 0x000fe20003f25070 */
[----:B------:R-:W2:Y:S01]  /*4780*/  LDCU.64 UR4, c[0x0][0x358] ;  /* 0x00006b00ff0477ac */ /* 0x000ea20008000a00 */
[----:B------:R-:W-:Y:S02]  /*4790*/  IMAD.MOV.U32 R74, RZ, RZ, 0x1 ;  /* 0x00000001ff4a7424 */ /* 0x000fe400078e00ff */
[----:B------:R-:W-:Y:S11]  /*47a0*/  ISETP.NE.AND.EX P1, PT, R3, RZ, PT, P1 ;  /* 0x000000ff0300720c */ /* 0x000ff60003f25310 */
[----:B------:R-:W-:Y:S02]  /*47b0*/  @!UPT UIADD3 URZ, UPT, UPT, URZ, URZ, URZ ;  /* 0x000000fffffff290 */ /* 0x000fe4000fffe0ff */
[----:B------:R-:W3:Y:S01]  /*47c0*/  @P1 LDC.64 R10, c[0x0][0x888] ;  /* 0x00022200ff0a1b82 */ /* 0x000ee20000000a00 */
[----:B-1----:R-:W-:Y:S04]  /*47d0*/  @P1 IMAD R0, R4, UR36, RZ ;  /* 0x0000002404001c24 */ /* 0x002fe8000f8e02ff */
[----:B---3--:R-:W-:Y:S04]  /*47e0*/  @P1 IMAD.WIDE R10, R0, 0x4, R10 ;  /* 0x00000004000a1825 */ /* 0x008fe800078e020a */
[----:B------:R-:W-:Y:S01]  /*47f0*/  HFMA2 R0, -RZ, RZ, 0, 5.9604644775390625e-08 ;  /* 0x00000001ff007431 */ /* 0x000fe200000001ff */
[----:B--2--5:R2:W5:Y:S04]  /*4800*/  @P1 LDG.E R40, desc[UR4][R10.64] ;  /* 0x000000040a281981 */ /* 0x024568000c1e1900 */
[----:B------:R-:W-:Y:S01]  /*4810*/  @!P1 PRMT R74, R0, 0x7610, R74 ;  /* 0x00007610004a9816 */ /* 0x000fe2000000004a */
[----:B--2---:R-:W3:Y:S06]  /*4820*/  @!P1 LDC R40, c[0x0][0x880] ;  /* 0x00022000ff289b82 */ /* 0x004eec0000000800 */
.L_x_80:
[----:B---3-5:R-:W-:Y:S01]  /*4830*/  @!P0 ISETP.EQ.AND P1, PT, R40, RZ, PT ;  /* 0x000000ff2800820c */ /* 0x028fe20003f22270 */
[----:B------:R-:W-:Y:S01]  /*4840*/  @!UPT UIADD3 URZ, UPT, UPT, URZ, URZ, URZ ;  /* 0x000000fffffff290 */ /* 0x000fe2000fffe0ff */
[----:B------:R-:W-:Y:S11]  /*4850*/  @!P0 BRA `(.L_x_81) ;  /* 0x0000000000188947 */ /* 0x000ff60003800000 */
[----:B------:R-:W-:Y:S02]  /*4860*/  LOP3.LUT P0, RZ, R74, 0xff, RZ, 0xc0, !PT ;  /* 0x000000ff4aff7812 */ /* 0x000fe4000780c0ff */
[----:B------:R-:W-:Y:S04]  /*4870*/  ISETP.NE.U32.AND P1, PT, R2, RZ, PT ;  /* 0x000000ff0200720c */ /* 0x000fe80003f25070 */
[----:B------:R-:W-:Y:S04]  /*4880*/  ISETP.NE.AND.EX P1, PT, R3, RZ, PT, P1 ;  /* 0x000000ff0300720c */ /* 0x000fe80003f25310 */
[----:B------:R-:W-:Y:S03]  /*4890*/  PLOP3.LUT P1, PT, P1, PT, PT, 0x8, 0x80 ;  /* 0x000000000080781c */ /* 0x000fe60000f2e170 */
[----:B------:R-:W-:Y:S11]  /*48a0*/  @P0 ISETP.EQ.AND P1, PT, R40, RZ, PT ;  /* 0x000000ff2800020c */ /* 0x000ff60003f22270 */
[----:B------:R-:W-:Y:S02]  /*48b0*/  @!UPT UIADD3 URZ, UPT, UPT, URZ, URZ, URZ ;  /* 0x000000fffffff290 */ /* 0x000fe4000fffe0ff */
.L_x_81:
[----:B------:R-:W2:Y:S01]  /*48c0*/  SYNCS.PHASECHK.TRANS64.TRYWAIT P2, [UR21+0x70], R9 ;  /* 0x00007009ff0075a7 */ /* 0x000ea20008041115 */
[----:B------:R-:W-:Y:S04]  /*48d0*/  ELECT P0, URZ, PT ;  /* 0x0000000000ff782f */ /* 0x000fe80003800000 */
[----:B------:R-:W-:Y:S11]  /*48e0*/  PLOP3.LUT P1, PT, P1, P0, PT, 0xf2, 0x2f ;  /* 0x00000000002f781c */ /* 0x000ff60000f21e72 */
[----:B------:R-:W-:Y:S02]  /*48f0*/  @!UPT UIADD3 URZ, UPT, UPT, URZ, URZ, URZ ;  /* 0x000000fffffff290 */ /* 0x000fe4000fffe0ff */
[----:B------:R-:W-:Y:S05]  /*4900*/  @!P1 IADD3 R8, P0, PT, R16, 0x580, RZ ;  /* 0x0000058010089810 */ /* 0x000fea0007f1e0ff */
[----:B-1----:R-:W-:Y:S01]  /*4910*/  @!P1 IMAD.X R6, RZ, RZ, R17, P0 ;  /* 0x000000ffff069224 */ /* 0x002fe200000e0611 */
[----:B--2---:R-:W-:Y:S07]  /*4920*/  @!P2 BRA `(.L_x_82) ;  /* 0x00000054009ca947 */ /* 0x004fee0003800000 */
.L_x_165:
[----:B------:R-:W-:Y:S01]  /*4930*/  @!P1 R2UR UR5, R8 ;  /* 0x00000000080592ca */ /* 0x000fe200000e0000 */
[----:B------:R-:W-:Y:S01]  /*4940*/  VOTEU.ALL UP0, P1 ;  /* 0x0000000000ff7886 */ /* 0x000fe20000800000 */
[----:B------:R-:W-:Y:S01]  /*4950*/  @!P1 R2UR UR4, R6 ;  /* 0x00000000060492ca */ /* 0x000fe200000e0000 */
[----:B-1----:R-:W-:Y:S01]  /*4960*/  @!P1 IMAD.MOV.U32 R0, RZ, RZ, 0x1000 ;  /* 0x00001000ff009424 */ /* 0x002fe200078e00ff */
[----:B------:R-:W-:Y:S01]  /*4970*/  UMOV UR8, 0x0 ;  /* 0x0000000000087882 */ /* 0x000fe20000000000 */
[----:B------:R-:W-:Y:S01]  /*4980*/  UMOV UR9, 0x10000000 ;  /* 0x1000000000097882 */ /* 0x000fe20000000000 */
[----:B------:R-:W-:Y:S01]  /*4990*/  @!UP0 UIADD3 UR32, UPT, UPT, UR21, 0x200, URZ ;  /* 0x0000020015208890 */ /* 0x000fe2000fffe0ff */
[----:B------:R-:W-:Y:S01]  /*49a0*/  @!P1 IADD3 R8, P0, PT, R16, 0x580, RZ ;  /* 0x0000058010089810 */ /* 0x000fe20007f1e0ff */
[----:B------:R-:W-:Y:S01]  /*49b0*/  VOTEU.ALL UP0, P1 ;  /* 0x0000000000ff7886 */ /* 0x000fe20000800000 */
[----:B------:R-:W-:Y:S03]  /*49c0*/  UPRMT UR6, UR45, 0x654, UR33 ;  /* 0x000006542d067896 */ /* 0x000fe60008000021 */
[----:B------:R-:W-:Y:S02]  /*49d0*/  @!P1 IMAD.X R6, RZ, RZ, R17, P0 ;  /* 0x000000ffff069224 */ /* 0x000fe400000e0611 */
[----:B------:R-:W-:Y:S02]  /*49e0*/  IMAD.U32 R10, RZ, RZ, UR5 ;  /* 0x00000005ff0a7e24 */ /* 0x000fe4000f8e00ff */
[----:B------:R-:W-:Y:S03]  /*49f0*/  IMAD.U32 R11, RZ, RZ, UR4 ;  /* 0x00000004ff0b7e24 */ /* 0x000fe6000f8e00ff */
[----:B------:R-:W-:Y:S02]  /*4a00*/  @!P1 R2UR UR4, R10 ;  /* 0x000000000a0492ca */ /* 0x000fe400000e0000 */
[----:B------:R-:W-:Y:S11]  /*4a10*/  @!P1 R2UR UR5, R11 ;  /* 0x000000000b0592ca */ /* 0x000ff600000e0000 */
[----:B------:R-:W-:Y:S02]  /*4a20*/  @!UPT UIADD3 URZ, UPT, UPT, URZ, URZ, URZ ;  /* 0x000000fffffff290 */ /* 0x000fe4000fffe0ff */
[----:B------:R1:W-:Y:S01]  /*4a30*/  @!UP0 UTMALDG.3D [UR32], [UR4], desc[UR8] ;  /* 0x00000820040085b4 */ /* 0x0003e20008011000 */
[----:B------:R1:W-:Y:S01]  /*4a40*/  @!P1 SYNCS.ARRIVE.TRANS64.RED.A0TR RZ, [UR21+0x50], R0 ;  /* 0x00005000ffff99a7 */ /* 0x0003e20008300415 */
[----:B------:R-:W-:Y:S01]  /*4a50*/  SYNCS.ARRIVE.TRANS64.RED.A1T0 RZ, [UR6], RZ ;  /* 0x000000ffffff79a7 */ /* 0x000fe20008100406 */
[----:B------:R-:W2:Y:S02]  /*4a60*/  SYNCS.PHASECHK.TRANS64.TRYWAIT P2, [UR21+0x78], R9 ;  /* 0x00007809ff0075a7 */ /* 0x000ea40008041115 */
[----:B-12---:R-:W-:Y:S05]  /*4a70*/  @!P2 BRA `(.L_x_83) ;  /* 0x000000540060a947 */ /* 0x006fea0003800000 */
.L_x_167:
        /* <DEDUP_REMOVED lines=8> */
[----:B------:R-:W-:Y:S01]  /*4b00*/  @!UP0 UIADD3 UR24, UPT, UPT, UR21, 0x1200, URZ ;  /* 0x0000120015188890 */ /* 0x000fe2000fffe0ff */
[----:B------:R-:W-:Y:S01]  /*4b10*/  VOTEU.ALL UP0, P1 ;  /* 0x0000000000ff7886 */ /* 0x000fe20000800000 */
[----:B------:R-:W-:Y:S01]  /*4b20*/  UMOV UR27, UR35 ;  /* 0x00000023001b7c82 */ /* 0x000fe20008000000 */
[----:B------:R-:W-:Y:S02]  /*4b30*/  UMOV UR28, UR36 ;  /* 0x00000024001c7c82 */ /* 0x000fe40008000000 */
[----:B------:R-:W-:Y:S01]  /*4b40*/  IMAD.U32 R10, RZ, RZ, UR5 ;  /* 0x00000005ff0a7e24 */ /* 0x000fe2000f8e00ff */
[----:B------:R-:W-:Y:S01]  /*4b50*/  UPRMT UR6, UR45, 0x654, UR25 ;  /* 0x000006542d067896 */ /* 0x000fe20008000019 */
[----:B------:R-:W-:Y:S02]  /*4b60*/  IMAD.U32 R11, RZ, RZ, UR4 ;  /* 0x00000004ff0b7e24 */ /* 0x000fe4000f8e00ff */
[----:B------:R-:W-:Y:S01]  /*4b70*/  @!P1 IMAD.X R6, RZ, RZ, R17, P0 ;  /* 0x000000ffff069224 */ /* 0x000fe200000e0611 */
        /* <DEDUP_REMOVED lines=8> */
.L_x_169:
[----:B------:R-:W-:Y:S01]  /*4c00*/  @!P1 R2UR UR5, R8 ;  /* 0x00000000080592ca */ /* 0x000fe200000e0000 */
[----:B------:R-:W-:Y:S01]  /*4c10*/  VOTEU.ALL UP0, P1 ;  /* 0x0000000000ff7886 */ /* 0x000fe20000800000 */
[----:B------:R-:W-:Y:S01]  /*4c20*/  @!P1 R2UR UR4, R6 ;  /* 0x00000000060492ca */ /* 0x000fe200000e0000 */
[----:B-1----:R-:W-:Y:S01]  /*4c30*/  @!P1 IMAD.MOV.U32 R0, RZ, RZ, 0x1000 ;  /* 0x00001000ff009424 */ /* 0x002fe200078e00ff */
[----:B------:R-:W-:Y:S01]  /*4c40*/  UMOV UR8, 0x0 ;  /* 0x0000000000087882 */ /* 0x000fe20000000000 */
[----:B------:R-:W-:Y:S01]  /*4c50*/  UMOV UR9, 0x10000000 ;  /* 0x1000000000097882 */ /* 0x000fe20000000000 */
[----:B------:R-:W-:Y:S01]  /*4c60*/  @!UP0 UIADD3 UR18, UPT, UPT, UR34, 0x80, URZ ;  /* 0x0000008022128890 */ /* 0x000fe2000fffe0ff */
[----:B------:R-:W-:Y:S01]  /*4c70*/  VIADD R14, R14, 0x1 ;  /* 0x000000010e0e7836 */ /* 0x000fe20000000000 */
[----:B------:R-:W-:Y:S01]  /*4c80*/  @!UP0 UIADD3 UR16, UPT, UPT, UR21, 0x2200, URZ ;  /* 0x0000220015108890 */ /* 0x000fe2000fffe0ff */
[----:B------:R-:W-:Y:S01]  /*4c90*/  VOTEU.ALL UP0, P1 ;  /* 0x0000000000ff7886 */ /* 0x000fe20000800000 */
[----:B------:R-:W-:Y:S01]  /*4ca0*/  UMOV UR19, UR35 ;  /* 0x0000002300137c82 */ /* 0x000fe20008000000 */
[----:B------:R-:W-:Y:S02]  /*4cb0*/  UMOV UR20, UR36 ;  /* 0x0000002400147c82 */ /* 0x000fe40008000000 */
[----:B------:R-:W-:Y:S01]  /*4cc0*/  IMAD.U32 R10, RZ, RZ, UR5 ;  /* 0x00000005ff0a7e24 */ /* 0x000fe2000f8e00ff */
[----:B------:R-:W-:Y:S01]  /*4cd0*/  UPRMT UR6, UR45, 0x654, UR17 ;  /* 0x000006542d067896 */ /* 0x000fe20008000011 */
        /* <DEDUP_REMOVED lines=9> */
.L_x_171:
[----:B------:R-:W-:Y:S01]  /*4d70*/  @!P1 IADD3 R6, P0, PT, R16, 0x580, RZ ;  /* 0x0000058010069810 */ /* 0x000fe20007f1e0ff */
[----:B------:R-:W-:Y:S01]  /*4d80*/  VOTEU.ALL UP0, P1 ;  /* 0x0000000000ff7886 */ /* 0x000fe20000800000 */
[----:B------:R-:W-:Y:S01]  /*4d90*/  UMOV UR6, 0x0 ;  /* 0x0000000000067882 */ /* 0x000fe20000000000 */
[----:B------:R-:W-:Y:S01]  /*4da0*/  UMOV UR7, 0x10000000 ;  /* 0x1000000000077882 */ /* 0x000fe20000000000 */
[----:B------:R-:W-:Y:S01]  /*4db0*/  @!P1 R2UR UR5, R6 ;  /* 0x00000000060592ca */ /* 0x000fe200000e0000 */
[----:B-1----:R-:W-:Y:S01]  /*4dc0*/  @!P1 IMAD.X R0, RZ, RZ, R17, P0 ;  /* 0x000000ffff009224 */ /* 0x002fe200000e0611 */
[----:B------:R-:W-:Y:S01]  /*4dd0*/  @!UP0 UIADD3 UR10, UPT, UPT, UR34, 0xc0, URZ ;  /* 0x000000c0220a8890 */ /* 0x000fe2000fffe0ff */
[----:B------:R-:W-:Y:S01]  /*4de0*/  R2UR UR18, R76 ;  /* 0x000000004c1272ca */ /* 0x000fe200000e0000 */
[----:B------:R-:W-:Y:S01]  /*4df0*/  @!UP0 UIADD3 UR8, UPT, UPT, UR21, 0x3200, URZ ;  /* 0x0000320015088890 */ /* 0x000fe2000fffe0ff */
[----:B------:R-:W-:Y:S01]  /*4e00*/  R2UR UR16, R77 ;  /* 0x000000004d1072ca */ /* 0x000fe200000e0000 */
[----:B------:R-:W-:Y:S01]  /*4e10*/  @!UP0 UIADD3 UR9, UPT, UPT, UR21, 0x68, URZ ;  /* 0x0000006815098890 */ /* 0x000fe2000fffe0ff */
[----:B------:R-:W-:Y:S01]  /*4e20*/  @!P1 R2UR UR4, R0 ;  /* 0x00000000000492ca */ /* 0x000fe200000e0000 */
[----:B------:R-:W-:Y:S01]  /*4e30*/  VOTEU.ALL UP0, P1 ;  /* 0x0000000000ff7886 */ /* 0x000fe20000800000 */
[----:B------:R-:W-:Y:S01]  /*4e40*/  UMOV UR11, UR35 ;  /* 0x00000023000b7c82 */ /* 0x000fe20008000000 */
[----:B------:R-:W-:Y:S01]  /*4e50*/  UMOV UR12, UR36 ;  /* 0x00000024000c7c82 */ /* 0x000fe20008000000 */
[C---:B------:R-:W-:Y:S01]  /*4e60*/  ISETP.NE.AND P0, PT, R14.reuse, 0x2, PT ;  /* 0x000000020e00780c */ /* 0x040fe20003f05270 */
[----:B------:R-:W-:Y:S01]  /*4e70*/  UPLOP3.LUT UP3, UPT, UPT, UPT, UPT, 0x80, 0x8 ;  /* 0x000000000008789c */ /* 0x000fe20003f6f070 */
[----:B------:R-:W-:Y:S01]  /*4e80*/  IMAD.U32 R8, RZ, RZ, UR5 ;  /* 0x00000005ff087e24 */ /* 0x000fe2000f8e00ff */
[----:B------:R-:W-:Y:S01]  /*4e90*/  LOP3.LUT R15, R15, 0x1, RZ, 0x3c, !PT ;  /* 0x000000010f0f7812 */ /* 0x000fe200078e3cff */
[----:B------:R-:W-:Y:S01]  /*4ea0*/  UMOV UR36, UR29 ;  /* 0x0000001d00247c82 */ /* 0x000fe20008000000 */
[----:B------:R-:W-:Y:S01]  /*4eb0*/  SEL R0, RZ, 0x1, P0 ;  /* 0x00000001ff007807 */ /* 0x000fe20000000000 */
[----:B------:R-:W-:Y:S01]  /*4ec0*/  UIADD3 UR20, UPT, UPT, UR13, UR18, URZ ;  /* 0x000000120d147290 */ /* 0x000fe2000fffe0ff */
[----:B------:R-:W-:Y:S01]  /*4ed0*/  SEL R14, R14, RZ, P0 ;  /* 0x000000ff0e0e7207 */ /* 0x000fe20000000000 */
[----:B------:R-:W-:Y:S01]  /*4ee0*/  UIADD3 UR16, UPT, UPT, UR14, UR16, URZ ;  /* 0x000000100e107290 */ /* 0x000fe2000fffe0ff */
[----:B------:R-:W-:Y:S01]  /*4ef0*/  IMAD.U32 R9, RZ, RZ, UR4 ;  /* 0x00000004ff097e24 */ /* 0x000fe2000f8e00ff */
[----:B------:R-:W-:Y:S02]  /*4f00*/  @!P1 R2UR UR4, R8 ;  /* 0x00000000080492ca */ /* 0x000fe400000e0000 */
[----:B------:R-:W-:Y:S02]  /*4f10*/  LOP3.LUT R13, R13, R0, RZ, 0x3c, !PT ;  /* 0x000000000d0d7212 */ /* 0x000fe400078e3cff */
[----:B------:R-:W-:Y:S11]  /*4f20*/  @!P1 R2UR UR5, R9 ;  /* 0x00000000090592ca */ /* 0x000ff600000e0000 */
[----:B------:R-:W-:Y:S02]  /*4f30*/  @!UPT UIADD3 URZ, UPT, UPT, URZ, URZ, URZ ;  /* 0x000000fffffff290 */ /* 0x000fe4000fffe0ff */
[----:B------:R2:W-:Y:S01]  /*4f40*/  @!UP0 UTMALDG.3D [UR8], [UR4], desc[UR6] ;  /* 0x00000608040085b4 */ /* 0x0005e20008011000 */
[----:B------:R2:W-:Y:S01]  /*4f50*/  @!P1 SYNCS.ARRIVE.TRANS64.RED.A0TR RZ, [UR21+0x68], R7 ;  /* 0x00006807ffff99a7 */ /* 0x0005e20008300415 */
[----:B------:R-:W-:Y:S01]  /*4f60*/  SYNCS.ARRIVE.TRANS64.RED.A1T0 RZ, [UR37], RZ ;  /* 0x000000ffffff79a7 */ /* 0x000fe20008100425 */
[----:B------:R-:W-:Y:S05]  /*4f70*/  BRA.U UP1, `(.L_x_86) ;  /* 0xfffffff101647547 */ /* 0x000fea000b83ffff */
[----:B------:R-:W-:-:S04]  /*4f80*/  SHF.L.U32 R2, R15, 0x1f, RZ ;  /* 0x0000001f0f027819 */ /* 0x000fc800000006ff */
[----:B------:R-:W1:Y:S02]  /*4f90*/  SYNCS.PHASECHK.TRANS64.TRYWAIT P0, [UR21+0x70], R2 ;  /* 0x00007002ff0075a7 */ /* 0x000e640008001115 */
[----:B-1----:R-:W-:Y:S05]  /*4fa0*/  @!P0 BRA `(.L_x_87) ;  /* 0x00000050005c8947 */ /* 0x002fea0003800000 */
.L_x_173:
[----:B------:R-:W3:Y:S02]  /*4fb0*/  SYNCS.PHASECHK.TRANS64.TRYWAIT P0, [UR21+0x78], R2 ;  /* 0x00007802ff0075a7 */ /* 0x000ee40008001115 */
[----:B---3--:R-:W-:Y:S05]  /*4fc0*/  @!P0 BRA `(.L_x_88) ;  /* 0x00000050006c8947 */ /* 0x008fea0003800000 */
.L_x_175:
[----:B------:R-:W3:Y:S02]  /*4fd0*/  SYNCS.PHASECHK.TRANS64.TRYWAIT P0, [UR21+0x80], R2 ;  /* 0x00008002ff0075a7 */ /* 0x000ee40008001115 */
[----:B---3--:R-:W-:Y:S05]  /*4fe0*/  @!P0 BRA `(.L_x_89) ;  /* 0x00000050007c8947 */ /* 0x008fea0003800000 */
.L_x_177:
[----:B-1----:R-:W-:-:S07]  /*4ff0*/  MOV R0, UR21 ;  /* 0x0000001500007c02 */ /* 0x002fce0008000f00 */
.L_x_90:
[----:B-1----:R-:W-:-:S04]  /*5000*/  SHF.L.U32 R2, R15, 0x1f, RZ ;  /* 0x0000001f0f027819 */ /* 0x002fc800000006ff */
[----:B------:R1:W3:Y:S03]  /*5010*/  SYNCS.PHASECHK.TRANS64.TRYWAIT P0, [R0+URZ+0x88], R2 ;  /* 0x00008802000075a7 */ /* 0x0002e600080011ff */
[----:B---3--:R-:W-:Y:S05]  /*5020*/  @!P0 NANOSLEEP.SYNCS 0x989680 ;  /* 0x009896800000895d */ /* 0x008fea0003900000 */
[----:B------:R-:W3:Y:S02]  /*5030*/  @!P0 SYNCS.PHASECHK.TRANS64 P0, [R0+URZ+0x88], R2 ;  /* 0x00008802000085a7 */ /* 0x000ee400080010ff */
[----:B--23--:R-:W-:Y:S05]  /*5040*/  @P0 EXIT ;  /* 0x000000000000094d */ /* 0x00cfea0003800000 */
[----:B------:R-:W-:Y:S05]  /*5050*/  BRA `(.L_x_90) ;  /* 0xfffffffc00e87947 */ /* 0x000fea000383ffff */
.L_x_75:
[----:B------:R-:W-:-:S06]  /*5060*/  UISETP.GE.AND UP0, UPT, UR17, 0x4, UPT ;  /* 0x000000041100788c */ /* 0x000fcc000bf06270 */
[----:B------:R-:W-:-:S13]  /*5070*/  PLOP3.LUT P0, PT, PT, PT, UP0, 0x80, 0x8 ;  /* 0x000000000008781c */ /* 0x000fda0003f0f008 */
[----:B------:R-:W-:Y:S05]  /*5080*/  @!P0 EXIT ;  /* 0x000000000000894d */ /* 0x000fea0003800000 */
[----:B------:R-:W-:Y:S01]  /*5090*/  BAR.SYNC.DEFER_BLOCKING 0x6, 0xa0 ;  /* 0x0182800000007b1d */ /* 0x000fe20000010000 */
[C---:B------:R-:W-:Y:S01]  /*50a0*/  IMAD.SHL.U32 R7, R85.reuse, 0x40, RZ ;  /* 0x0000004055077824 */ /* 0x040fe200078e00ff */
[C---:B------:R-:W-:Y:S01]  /*50b0*/  LOP3.LUT R87, R85.reuse, 0x60, RZ, 0xc0, !PT ;  /* 0x0000006055577812 */ /* 0x040fe200078ec0ff */
[C---:B------:R-:W-:Y:S02]  /*50c0*/  IMAD.SHL.U32 R4, R85.reuse, 0x20, RZ ;  /* 0x0000002055047824 */ /* 0x040fe400078e00ff */
[----:B------:R-:W-:Y:S02]  /*50d0*/  HFMA2 R36, -RZ, RZ, 0, 0 ;  /* 0x00000000ff247431 */ /* 0x000fe400000001ff */
[----:B------:R-:W-:Y:S01]  /*50e0*/  IMAD.SHL.U32 R5, R85, 0x8, RZ ;  /* 0x0000000855057824 */ /* 0x000fe200078e00ff */
[----:B------:R-:W-:Y:S01]  /*50f0*/  UMOV UR44, 0x400 ;  /* 0x00000400002c7882 */ /* 0x000fe20000000000 */
[----:B------:R-:W1:Y:S01]  /*5100*/  LDC.64 R72, c[0x0][0x8b0] ;  /* 0x00022c00ff487b82 */ /* 0x000e620000000a00 */
[----:B------:R-:W-:Y:S01]  /*5110*/  ULEA UR44, UR45, UR44, 0x18 ;  /* 0x0000002c2d2c7291 */ /* 0x000fe2000f8ec0ff */
[----:B------:R-:W-:Y:S01]  /*5120*/  LOP3.LUT R6, R7, 0x180, RZ, 0xc0, !PT ;  /* 0x0000018007067812 */ /* 0x000fe200078ec0ff */
[C---:B------:R-:W-:Y:S01]  /*5130*/  IMAD.U32 R37, R85.reuse, 0x10000, RZ ;  /* 0x0001000055257824 */ /* 0x040fe200078e00ff */
[----:B------:R-:W-:Y:S01]  /*5140*/  LOP3.LUT R4, R4, 0xc00, RZ, 0xc0, !PT ;  /* 0x00000c0004047812 */ /* 0x000fe200078ec0ff */
[----:B------:R-:W-:Y:S01]  /*5150*/  UIADD3 UR4, UPT, UPT, UR44, 0x4200, URZ ;  /* 0x000042002c047890 */ /* 0x000fe2000fffe0ff */
[----:B------:R-:W-:Y:S01]  /*5160*/  LOP3.LUT R5, R6, 0x30, R5, 0xf8, !PT ;  /* 0x0000003006057812 */ /* 0x000fe200078ef805 */
[----:B------:R-:W-:Y:S01]  /*5170*/  IMAD.SHL.U32 R6, R85, 0x2, RZ ;  /* 0x0000000255067824 */ /* 0x000fe200078e00ff */
[----:B------:R-:W2:Y:S01]  /*5180*/  LDC.64 R70, c[0x0][0x8a8] ;  /* 0x00022a00ff467b82 */ /* 0x000ea20000000a00 */
[----:B------:R-:W-:Y:S01]  /*5190*/  LOP3.LUT R4, R4, 0x40, R7, 0xf8, !PT ;  /* 0x0000004004047812 */ /* 0x000fe200078ef807 */
[----:B------:R-:W-:Y:S01]  /*51a0*/  UIADD3 UR5, UPT, UPT, UR44, 0x200, URZ ;  /* 0x000002002c057890 */ /* 0x000fe2000fffe0ff */
[----:B------:R-:W-:Y:S01]  /*51b0*/  LOP3.LUT R37, R37, 0x600000, RZ, 0xc0, !PT ;  /* 0x0060000025257812 */ /* 0x000fe200078ec0ff */
[----:B------:R-:W-:Y:S01]  /*51c0*/  IMAD.MOV.U32 R84, RZ, RZ, RZ ;  /* 0x000000ffff547224 */ /* 0x000fe200078e00ff */
[----:B------:R-:W-:Y:S01]  /*51d0*/  LOP3.LUT R85, R85, 0x2, RZ, 0xc0, !PT ;  /* 0x0000000255557812 */ /* 0x000fe200078ec0ff */
[----:B------:R-:W-:Y:S01]  /*51e0*/  IMAD.MOV.U32 R79, RZ, RZ, RZ ;  /* 0x000000ffff4f7224 */ /* 0x000fe200078e00ff */
[----:B------:R-:W-:-:S02]  /*51f0*/  LOP3.LUT R5, R5, 0x20, R6, 0x78, !PT ;  /* 0x0000002005057812 */ /* 0x000fc400078e7806 */
[----:B------:R-:W-:Y:S01]  /*5200*/  CS2R R82, SRZ ;  /* 0x0000000000527805 */ /* 0x000fe2000001ff00 */
[----:B------:R-:W3:Y:S01]  /*5210*/  LDS R0, [UR44+0x150] ;  /* 0x0001502cff007984 */ /* 0x000ee20008000800 */
[----:B------:R-:W-:Y:S01]  /*5220*/  LOP3.LUT R4, R4, 0x200, R7, 0xf8, !PT ;  /* 0x0000020004047812 */ /* 0x000fe200078ef807 */
[----:B------:R-:W-:Y:S01]  /*5230*/  IMAD.U32 R88, RZ, RZ, UR5 ;  /* 0x00000005ff587e24 */ /* 0x000fe2000f8e00ff */
[----:B------:R-:W-:Y:S01]  /*5240*/  MOV R81, RZ ;  /* 0x000000ff00517202 */ /* 0x000fe20000000f00 */
[----:B------:R-:W-:Y:S01]  /*5250*/  IMAD.MOV R80, RZ, RZ, -R85 ;  /* 0x000000ffff507224 */ /* 0x000fe200078e0a55 */
[----:B------:R-:W-:Y:S01]  /*5260*/  LOP3.LUT R69, R4, R5, RZ, 0xfc, !PT ;  /* 0x0000000504457212 */ /* 0x000fe200078efcff */
[----:B------:R-:W-:Y:S01]  /*5270*/  IMAD.U32 R86, RZ, RZ, UR4 ;  /* 0x00000004ff567e24 */ /* 0x000fe2000f8e00ff */
[----:B------:R-:W4:Y:S01]  /*5280*/  LDCU UR58, c[0x0][0x370] ;  /* 0x00006e00ff3a77ac */ /* 0x000f220008000800 */
[----:B------:R-:W1:Y:S01]  /*5290*/  LDCU.64 UR62, c[0x0][0x348] ;  /* 0x00006900ff3e77ac */ /* 0x000e620008000a00 */
[----:B------:R-:W1:Y:S01]  /*52a0*/  LDCU UR43, c[0x0][0xb0c] ;  /* 0x00016180ff2b77ac */ /* 0x000e620008000800 */
[----:B------:R-:W1:Y:S01]  /*52b0*/  LDCU UR39, c[0x0][0xb30] ;  /* 0x00016600ff2777ac */ /* 0x000e620008000800 */
[----:B------:R-:W1:Y:S01]  /*52c0*/  LDCU.64 UR56, c[0x0][0x888] ;  /* 0x00011100ff3877ac */ /* 0x000e620008000a00 */
[----:B------:R-:W1:Y:S01]  /*52d0*/  LDCU.64 UR40, c[0x0][0xb28] ;  /* 0x00016500ff2877ac */ /* 0x000e620008000a00 */
[----:B------:R-:W1:Y:S01]  /*52e0*/  LDCU.64 UR60, c[0x0][0x890] ;  /* 0x00011200ff3c77ac */ /* 0x000e620008000a00 */
[----:B------:R-:W1:Y:S01]  /*52f0*/  LDCU.128 UR52, c[0x0][0xb10] ;  /* 0x00016200ff3477ac */ /* 0x000e620008000c00 */
[----:B------:R-:W1:Y:S02]  /*5300*/  LDCU UR47, c[0x0][0x374] ;  /* 0x00006e80ff2f77ac */ /* 0x000e640008000800 */
[----:B-1234-:R-:W-:-:S07]  /*5310*/  IMAD.IADD R37, R0, 0x1, R37 ;  /* 0x0000000100257824 */ /* 0x01efce00078e0225 */
.L_x_132:
[----:B------:R-:W-:Y:S02]  /*5320*/  LEA R3, R79, UR44, 0x3 ;  /* 0x0000002c4f037c11 */ /* 0x000fe4000f8e18ff */
[----:B------:R-:W-:Y:S02]  /*5330*/  SHF.L.U32 R0, R83, 0x1f, RZ ;  /* 0x0000001f53007819 */ /* 0x000fe400000006ff */
[----:B-1----:R-:W-:Y:S02]  /*5340*/  LEA R4, R79, UR44, 0x4 ;  /* 0x0000002c4f047c11 */ /* 0x002fe4000f8e20ff */
[----:B------:R-:W1:Y:S02]  /*5350*/  SYNCS.PHASECHK.TRANS64.TRYWAIT P0, [R3+URZ+0xa0], R0 ;  /* 0x0000a000030075a7 */ /* 0x000e6400080011ff */
[----:B-1----:R-:W-:Y:S05]  /*5360*/  @!P0 BRA `(.L_x_91) ;  /* 0x0000004c00b48947 */ /* 0x002fea0003800000 */
.L_x_178:
        /* <DEDUP_REMOVED lines=8> */
[----:B--2---:R-:W-:Y:S11]  /*53f0*/  LOP3.LUT P0, RZ, R6, 0x1, RZ, 0xc0, !PT ;  /* 0x0000000106ff7812 */ /* 0x004ff6000780c0ff */
[----:B------:R-:W-:Y:S02]  /*5400*/  @!UPT UIADD3 URZ, UPT, UPT, URZ, URZ, URZ ;  /* 0x000000fffffff290 */ /* 0x000fe4000fffe0ff */
[----:B---3--:R-:W-:Y:S01]  /*5410*/  VOTEU.ANY UP1, P0 ;  /* 0x0000000000ff7886 */ /* 0x008fe20000020100 */
[----:B------:R-:W-:Y:S01]  /*5420*/  PLOP3.LUT P0, PT, PT, PT, UP1, 0x80, 0x8 ;  /* 0x000000000008781c */ /* 0x000fe20003f0f018 */
[----:B------:R-:W-:Y:S11]  /*5430*/  UP2UR UR46, UPR, URZ, 0x2 ;  /* 0x00000002ff2e7883 */ /* 0x000ff60008000000 */
[----:B------:R-:W-:Y:S01]  /*5440*/  @!UPT UIADD3 URZ, UPT, UPT, URZ, URZ, URZ ;  /* 0x000000fffffff290 */ /* 0x000fe2000fffe0ff */
[----:B-1----:R-:W-:Y:S02]  /*5450*/  @P0 SHF.R.U32.HI R0, RZ, 0x10, R5 ;  /* 0x00000010ff000819 */ /* 0x002fe40000011605 */
        /* <DEDUP_REMOVED lines=12> */
[----:B------:R-:W2:Y:S01]  /*5520*/  LDCU UR12, c[0x0][0xb20] ;  /* 0x00016400ff0c77ac */ /* 0x000ea20008000800 */
[----:B------:R-:W-:Y:S02]  /*5530*/  UIMAD.WIDE.U32 UR4, UR47, UR55, URZ ;  /* 0x000000372f0472a5 */ /* 0x000fe4000f8e00ff */
[----:B------:R-:W-:Y:S02]  /*5540*/  UIMAD.WIDE.U32 UR6, UR58, UR52, URZ ;  /* 0x000000343a0672a5 */ /* 0x000fe4000f8e00ff */
[----:B------:R-:W-:Y:S02]  /*5550*/  UISETP.NE.AND UP0, UPT, UR54, 0x1, UPT ;  /* 0x000000013600788c */ /* 0x000fe4000bf05270 */
[----:B------:R-:W-:Y:S02]  /*5560*/  UIMAD.WIDE.U32 UR8, UR37, UR55, URZ ;  /* 0x00000037250872a5 */ /* 0x000fe4000f8e00ff */
[----:B------:R-:W-:Y:S02]  /*5570*/  UIMAD.WIDE.U32 UR10, UR38, UR52, URZ ;  /* 0x00000034260a72a5 */ /* 0x000fe4000f8e00ff */
[----:B------:R-:W-:Y:S02]  /*5580*/  UISETP.NE.AND UP1, UPT, UR43, 0x1, UPT ;  /* 0x000000012b00788c */ /* 0x000fe4000bf25270 */
[----:B------:R-:W-:Y:S01]  /*5590*/  UISETP.NE.AND UP2, UPT, UR42, 0x1, UPT ;  /* 0x000000012a00788c */ /* 0x000fe2000bf45270 */
[----:B------:R-:W-:Y:S02]  /*55a0*/  UMOV UR4, UR5 ;  /* 0x0000000500047c82 */ /* 0x000fe40008000000 */
[----:B--2---:R-:W-:Y:S03]  /*55b0*/  USHF.R.U32.HI UR5, URZ, UR12, UR4 ;  /* 0x0000000cff057299 */ /* 0x004fe60008011604 */
[----:B------:R-:W-:Y:S02]  /*55c0*/  UMOV UR4, UR7 ;  /* 0x0000000700047c82 */ /* 0x000fe40008000000 */
[----:B------:R-:W-:Y:S02]  /*55d0*/  USHF.R.U32.HI UR7, URZ, UR53, UR4 ;  /* 0x00000035ff077299 */ /* 0x000fe40008011604 */
[----:B------:R-:W-:Y:S02]  /*55e0*/  USEL UR4, UR47, UR5, !UP0 ;  /* 0x000000052f047287 */ /* 0x000fe4000c000000 */
[----:B------:R-:W-:Y:S01]  /*55f0*/  USEL UR7, UR58, UR7, !UP1 ;  /* 0x000000073a077287 */ /* 0x000fe2000c800000 */
[----:B------:R-:W-:Y:S01]  /*5600*/  UMOV UR5, UR9 ;  /* 0x0000000900057c82 */ /* 0x000fe20008000000 */
[----:B------:R-:W-:Y:S02]  /*5610*/  UIMAD.WIDE.U32 UR8, UR4, UR40, URZ ;  /* 0x00000028040872a5 */ /* 0x000fe4000f8e00ff */
[----:B------:R-:W-:Y:S03]  /*5620*/  USHF.R.U32.HI UR6, URZ, UR12, UR5 ;  /* 0x0000000cff067299 */ /* 0x000fe60008011605 */
[----:B------:R-:W-:Y:S01]  /*5630*/  UMOV UR5, UR11 ;  /* 0x0000000b00057c82 */ /* 0x000fe20008000000 */
[----:B------:R-:W-:Y:S02]  /*5640*/  UIMAD.WIDE.U32 UR10, UR7, UR40, URZ ;  /* 0x00000028070a72a5 */ /* 0x000fe4000f8e00ff */
[----:B------:R-:W-:Y:S02]  /*5650*/  USHF.R.U32.HI UR12, URZ, UR53, UR5 ;  /* 0x00000035ff0c7299 */ /* 0x000fe40008011605 */
[----:B------:R-:W-:Y:S01]  /*5660*/  USEL UR6, UR37, UR6, !UP0 ;  /* 0x0000000625067287 */ /* 0x000fe2000c000000 */
[----:B------:R-:W-:Y:S02]  /*5670*/  UMOV UR5, UR9 ;  /* 0x0000000900057c82 */ /* 0x000fe40008000000 */
[----:B------:R-:W-:Y:S01]  /*5680*/  UMOV UR10, UR11 ;  /* 0x0000000b000a7c82 */ /* 0x000fe20008000000 */
[----:B------:R-:W-:Y:S02]  /*5690*/  @UP2 USHF.R.U32.HI UR4, URZ, UR41, UR5 ;  /* 0x00000029ff042299 */ /* 0x000fe40008011605 */
[----:B------:R-:W-:Y:S02]  /*56a0*/  @UP2 USHF.R.U32.HI UR7, URZ, UR41, UR10 ;  /* 0x00000029ff072299 */ /* 0x000fe4000801160a */
[----:B------:R-:W-:Y:S02]  /*56b0*/  UIMAD UR4, UR42, UR4, URZ ;  /* 0x000000042a0472a4 */ /* 0x000fe4000f8e02ff */
        /* <DEDUP_REMOVED lines=8> */
[----:B------:R-:W-:Y:S02]  /*5740*/  USEL UR11, UR6, UR4, !UP2 ;  /* 0x00000004060b7287 */ /* 0x000fe4000d000000 */
[----:B------:R-:W-:Y:S02]  /*5750*/  UIADD3 UR8, UPT, UPT, -UR5, URZ, URZ ;  /* 0x000000ff05087290 */ /* 0x000fe4000fffe1ff */
[----:B------:R-:W-:Y:S01]  /*5760*/  UIADD3 UR10, UPT, UPT, -UR11, URZ, URZ ;  /* 0x000000ff0b0a7290 */ /* 0x000fe2000fffe1ff */
[----:B------:R-:W-:Y:S01]  /*5770*/  @!UP0 UMOV UR4, UR9 ;  /* 0x0000000900048c82 */ /* 0x000fe20008000000 */
[----:B------:R-:W-:Y:S02]  /*5780*/  UIADD3 UR9, UPT, UPT, -UR6, URZ, URZ ;  /* 0x000000ff06097290 */ /* 0x000fe4000fffe1ff */
[----:B------:R-:W-:Y:S02]  /*5790*/  @!UP0 USHF.R.U32.HI UR4, URZ, UR41, UR4 ;  /* 0x00000029ff048299 */ /* 0x000fe40008011604 */
[----:B------:R-:W-:Y:S02]  /*57a0*/  UIMAD UR10, UR42, UR10, UR6 ;  /* 0x0000000a2a0a72a4 */ /* 0x000fe4000f8e0206 */
[----:B------:R-:W-:Y:S04]  /*57b0*/  @!UP0 USEL UR4, UR5, UR4, !UP2 ;  /* 0x0000000405048287 */ /* 0x000fe8000d000000 */
[----:B------:R-:W-:Y:S02]  /*57c0*/  @!UP0 UIMAD UR10, UR7, UR10, UR4 ;  /* 0x0000000a070a82a4 */ /* 0x000fe4000f8e0204 */
[----:B------:R-:W-:Y:S02]  /*57d0*/  @!UP0 UIADD3 UR11, UPT, UPT, UR11, -UR4, URZ ;  /* 0x800000040b0b8290 */ /* 0x000fe4000fffe0ff */
[----:B------:R-:W-:Y:S02]  /*57e0*/  UIMAD UR7, UR43, UR8, UR38 ;  /* 0x000000082b0772a4 */ /* 0x000fe4000f8e0226 */
[----:B------:R-:W-:Y:S02]  /*57f0*/  @!UP0 UIMAD UR6, UR11, UR42, UR5 ;  /* 0x0000002a0b0682a4 */ /* 0x000fe4000f8e0205 */
[----:B------:R-:W-:Y:S01]  /*5800*/  UIMAD UR4, UR54, UR9, UR37 ;  /* 0x00000009360472a4 */ /* 0x000fe2000f8e0225 */
[----:B------:R-:W-:Y:S02]  /*5810*/  @!UP0 UMOV UR5, UR10 ;  /* 0x0000000a00058c82 */ /* 0x000fe40008000000 */
[----:B------:R-:W-:Y:S02]  /*5820*/  UIMAD UR38, UR5, UR43, UR7 ;  /* 0x0000002b052672a4 */ /* 0x000fe4000f8e0207 */
[----:B------:R-:W-:Y:S11]  /*5830*/  UIMAD UR37, UR6, UR54, UR4 ;  /* 0x00000036062572a4 */ /* 0x000ff6000f8e0204 */
[----:B------:R-:W-:Y:S01]  /*5840*/  @!UPT UIADD3 URZ, UPT, UPT, URZ, URZ, URZ ;  /* 0x000000fffffff290 */ /* 0x000fe2000fffe0ff */
.L_x_92:
[----:B------:R-:W-:Y:S01]  /*5850*/  UISETP.NE.AND UP0, UPT, UR39, 0x1, UPT ;  /* 0x000000012700788c */ /* 0x000fe2000bf05270 */
[----:B------:R-:W-:Y:S01]  /*5860*/  R2UR UR11, R88 ;  /* 0x00000000580b72ca */ /* 0x000fe200000e0000 */
[----:B------:R-:W-:Y:S01]  /*5870*/  USHF.L.U32 UR50, UR16, 0x6, URZ ;  /* 0x0000000610327899 */ /* 0x000fe200080006ff */
[----:B------:R-:W-:Y:S01]  /*5880*/  IADD3 R79, PT, PT, R79, 0x1, RZ ;  /* 0x000000014f4f7810 */ /* 0x000fe20007ffe0ff */
[----:B------:R-:W-:Y:S07]  /*5890*/  USHF.L.U32 UR49, UR20, 0x8, URZ ;  /* 0x0000000814317899 */ /* 0x000fee00080006ff */
[----:B------:R-:W2:Y:S01]  /*58a0*/  @!UP0 LDCU.128 UR12, c[0x0][0xb10] ;  /* 0x00016200ff0c87ac */ /* 0x000ea20008000c00 */
[----:B------:R-:W3:Y:S01]  /*58b0*/  @!UP0 LDCU UR5, c[0x0][0xb0c] ;  /* 0x00016180ff0587ac */ /* 0x000ee20008000800 */
[----:B------:R-:W4:Y:S01]  /*58c0*/  @!UP0 LDCU UR10, c[0x0][0xb20] ;  /* 0x00016400ff0a87ac */ /* 0x000f220008000800 */
[----:B--2---:R-:W-:Y:S02]  /*58d0*/  UIMAD.WIDE.U32 UR8, UR38, UR12, URZ ;  /* 0x0000000c260872a5 */ /* 0x004fe4000f8e00ff */
[----:B------:R-:W-:Y:S02]  /*58e0*/  UIMAD.WIDE.U32 UR6, UR37, UR15, URZ ;  /* 0x0000000f250672a5 */ /* 0x000fe4000f8e00ff */
[----:B------:R-:W-:Y:S03]  /*58f0*/  @!UP0 UISETP.NE.AND UP1, UPT, UR14, 0x1, UPT ;  /* 0x000000010e00888c */ /* 0x000fe6000bf25270 */
[----:B------:R-:W-:Y:S01]  /*5900*/  @!UP0 UMOV UR4, UR9 ;  /* 0x0000000900048c82 */ /* 0x000fe20008000000 */
[----:B---3--:R-:W-:Y:S02]  /*5910*/  @!UP0 UISETP.NE.AND UP2, UPT, UR5, 0x1, UPT ;  /* 0x000000010500888c */ /* 0x008fe4000bf45270 */
[----:B------:R-:W-:Y:S01]  /*5920*/  @!UP0 USHF.R.U32.HI UR4, URZ, UR13, UR4 ;  /* 0x0000000dff048299 */ /* 0x000fe20008011604 */
[----:B------:R-:W-:Y:S02]  /*5930*/  @!UP0 UMOV UR6, UR7 ;  /* 0x0000000700068c82 */ /* 0x000fe40008000000 */
[----:B----4-:R-:W-:Y:S02]  /*5940*/  @!UP0 USHF.R.U32.HI UR6, URZ, UR10, UR6 ;  /* 0x0000000aff068299 */ /* 0x010fe40008011606 */
[----:B------:R-:W-:Y:S02]  /*5950*/  @!UP0 USEL UR7, UR38, UR4, !UP2 ;  /* 0x0000000426078287 */ /* 0x000fe4000d000000 */
[----:B------:R-:W-:Y:S04]  /*5960*/  @!UP0 USEL UR6, UR37, UR6, !UP1 ;  /* 0x0000000625068287 */ /* 0x000fe8000c800000 */
[----:B------:R-:W-:Y:S02]  /*5970*/  @!UP0 UIADD3 UR4, UPT, UPT, -UR7, UR6, URZ ;  /* 0x0000000607048290 */ /* 0x000fe4000fffe1ff */
[----:B------:R-:W-:Y:S02]  /*5980*/  @!UP0 UIADD3 UR6, UPT, UPT, UR7, -UR6, URZ ;  /* 0x8000000607068290 */ /* 0x000fe4000fffe0ff */
[----:B------:R-:W-:Y:S02]  /*5990*/  @!UP0 UIMAD UR38, UR4, UR5, UR38 ;  /* 0x00000005042682a4 */ /* 0x000fe4000f8e0226 */
[----:B------:R-:W-:Y:S02]  /*59a0*/  @!UP0 UIMAD UR37, UR6, UR14, UR37 ;  /* 0x0000000e062582a4 */ /* 0x000fe4000f8e0225 */
[----:B------:R-:W-:Y:S09]  /*59b0*/  ULOP3.LUT UP0, URZ, UR11, 0x1b0, URZ, 0xc0, !UPT ;  /* 0x000001b00bff7892 */ /* 0x000ff2000f80c0ff */
[----:B------:R-:W-:Y:S05]  /*59c0*/  BRA.U !UP0, `(.L_x_93) ;  /* 0x0000000108407547 */ /* 0x000fea000b800000 */
[----:B------:R-:W2:Y:S01]  /*59d0*/  LDCU.64 UR8, c[0x4][0x88] ;  /* 0x01001100ff0877ac */ /* 0x000ea20008000a00 */
[----:B------:R-:W-:Y:S01]  /*59e0*/  MOV R3, 0x0 ;  /* 0x0000000000037802 */ /* 0x000fe20000000f00 */
[----:B------:R-:W-:Y:S02]  /*59f0*/  HFMA2 R12, -RZ, RZ, 0, 5.9604644775390625e-08 ;  /* 0x00000001ff0c7431 */ /* 0x000fe400000001ff */
[----:B------:R-:W-:Y:S02]  /*5a00*/  IMAD.MOV.U32 R8, RZ, RZ, 0x70 ;  /* 0x00000070ff087424 */ /* 0x000fe400078e00ff */
[----:B------:R-:W-:Y:S01]  /*5a10*/  IMAD.MOV.U32 R13, RZ, RZ, RZ ;  /* 0x000000ffff0d7224 */ /* 0x000fe200078e00ff */
[----:B------:R-:W3:Y:S01]  /*5a20*/  LDCU.64 UR6, c[0x4][0x90] ;  /* 0x01001200ff0677ac */ /* 0x000ee20008000a00 */
[----:B------:R-:W4:Y:S01]  /*5a30*/  LDC.64 R2, c[0x4][R3] ;  /* 0x0100000003027b82 */ /* 0x000f220000000a00 */
[----:B------:R-:W1:Y:S01]  /*5a40*/  LDCU.64 UR4, c[0x4][0x8] ;  /* 0x01000100ff0477ac */ /* 0x000e620008000a00 */
[----:B--2---:R-:W-:Y:S01]  /*5a50*/  MOV R5, UR9 ;  /* 0x0000000900057c02 */ /* 0x004fe20008000f00 */
[----:B------:R-:W-:Y:S01]  /*5a60*/  IMAD.U32 R4, RZ, RZ, UR8 ;  /* 0x00000008ff047e24 */ /* 0x000fe2000f8e00ff */
[----:B---3--:R-:W-:Y:S01]  /*5a70*/  MOV R7, UR7 ;  /* 0x0000000700077c02 */ /* 0x008fe20008000f00 */
[----:B------:R-:W-:Y:S01]  /*5a80*/  IMAD.U32 R6, RZ, RZ, UR6 ;  /* 0x00000006ff067e24 */ /* 0x000fe2000f8e00ff */
[----:B-1----:R-:W-:Y:S01]  /*5a90*/  MOV R11, UR5 ;  /* 0x00000005000b7c02 */ /* 0x002fe20008000f00 */
[----:B------:R-:W-:Y:S02]  /*5aa0*/  IMAD.U32 R10, RZ, RZ, UR4 ;  /* 0x00000004ff0a7e24 */ /* 0x000fe4000f8e00ff */
[----:B------:R-:W-:Y:S07]  /*5ab0*/  LEPC R20, `(.L_x_93) ;  /* 0x000000001014794e */ /* 0x000fee0000000000 */
[----:B----45:R-:W-:Y:S05]  /*5ac0*/  CALL.ABS.NOINC R2 ;  /* 0x0000000002007343 */ /* 0x030fea0003c00000 */
.L_x_93:
[----:B------:R-:W-:Y:S01]  /*5ad0*/  LOP3.LUT P0, RZ, R86, 0x1b0, RZ, 0xc0, !PT ;  /* 0x000001b056ff7812 */ /* 0x000fe2000780c0ff */
[----:B------:R-:W-:Y:S11]  /*5ae0*/  BSSY.RECONVERGENT B6, `(.L_x_94) ;  /* 0x0000013000067945 */ /* 0x000ff60003800200 */
[----:B------:R-:W-:Y:S01]  /*5af0*/  @!UPT UIADD3 URZ, UPT, UPT, URZ, URZ, URZ ;  /* 0x000000fffffff290 */ /* 0x000fe2000fffe0ff */
[----:B------:R-:W-:Y:S05]  /*5b00*/  @!P0 BRA `(.L_x_95) ;  /* 0x0000000000408947 */ /* 0x000fea0003800000 */
        /* <DEDUP_REMOVED lines=16> */
.L_x_95:
[----:B------:R-:W-:Y:S05]  /*5c10*/  BSYNC.RECONVERGENT B6 ;  /* 0x0000000000067941 */ /* 0x000fea0003800200 */
.L_x_94:
[----:B------:R-:W-:Y:S01]  /*5c20*/  R2UR UR4, R78 ;  /* 0x000000004e0472ca */ /* 0x000fe200000e0000 */
[----:B------:R-:W-:Y:S01]  /*5c30*/  UISETP.NE.U32.AND UP0, UPT, UR60, URZ, UPT ;  /* 0x000000ff3c00728c */ /* 0x000fe2000bf05070 */
[----:B------:R-:W-:Y:S02]  /*5c40*/  ISETP.NE.U32.AND P4, PT, R72, RZ, PT ;  /* 0x000000ff4800720c */ /* 0x000fe40003f85070 */
[----:B------:R-:W-:Y:S01]  /*5c50*/  ISETP.NE.U32.AND P2, PT, RZ, UR56, PT ;  /* 0x00000038ff007c0c */ /* 0x000fe2000bf45070 */
[----:B------:R-:W-:Y:S01]  /*5c60*/  UISETP.NE.AND.EX UP1, UPT, UR61, URZ, UPT, UP0 ;  /* 0x000000ff3d00728c */ /* 0x000fe2000bf25300 */
[----:B------:R-:W-:Y:S01]  /*5c70*/  ISETP.NE.AND.EX P4, PT, R73, RZ, PT, P4 ;  /* 0x000000ff4900720c */ /* 0x000fe20003f85340 */
[----:B------:R-:W-:Y:S01]  /*5c80*/  UPLOP3.LUT UP0, UPT, UPT, UPT, UPT, 0x40, 0x4 ;  /* 0x000000000004789c */ /* 0x000fe20003f0e870 */
[----:B------:R-:W-:Y:S05]  /*5c90*/  ISETP.NE.AND.EX P2, PT, RZ, UR57, PT, P2 ;  /* 0x00000039ff007c0c */ /* 0x000fea000bf45320 */
[----:B------:R-:W-:Y:S06]  /*5ca0*/  UISETP.NE.AND UP2, UPT, UR4, URZ, UPT ;  /* 0x000000ff0400728c */ /* 0x000fec000bf45270 */
[----:B------:R-:W-:Y:S05]  /*5cb0*/  PLOP3.LUT P1, PT, PT, PT, UP2, 0x80, 0x8 ;  /* 0x000000000008781c */ /* 0x000fea0003f2f028 */
[----:B------:R-:W-:Y:S06]  /*5cc0*/  @UP2 UPLOP3.LUT UP0, UPT, UPT, UPT, UP1, 0x80, 0x8 ;  /* 0x000000000008289c */ /* 0x000fec0003f0f010 */
[----:B------:R-:W-:Y:S01]  /*5cd0*/  PLOP3.LUT P0, PT, PT, PT, UP0, 0x80, 0x8 ;  /* 0x000000000008781c */ /* 0x000fe20003f0f008 */
[----:B------:R-:W-:Y:S01]  /*5ce0*/  @!UPT UIADD3 URZ, UPT, UPT, URZ, URZ, URZ ;  /* 0x000000fffffff290 */ /* 0x000fe2000fffe0ff */
[----:B------:R-:W-:Y:S11]  /*5cf0*/  BRA.U !UP1, `(.L_x_96) ;  /* 0x00000001093c7547 */ /* 0x000ff6000b800000 */
[----:B------:R-:W-:Y:S01]  /*5d00*/  UISETP.NE.U32.AND UP0, UPT, UR56, URZ, UPT ;  /* 0x000000ff3800728c */ /* 0x000fe2000bf05070 */
[----:B-1----:R-:W-:Y:S01]  /*5d10*/  HFMA2 R0, -RZ, RZ, 0, 5.9604644775390625e-08 ;  /* 0x00000001ff007431 */ /* 0x002fe200000001ff */
[----:B------:R-:W1:Y:S01]  /*5d20*/  LDCU.64 UR8, c[0x0][0x358] ;  /* 0x00006b00ff0877ac */ /* 0x000e620008000a00 */
[----:B------:R-:W-:Y:S01]  /*5d30*/  IMAD.MOV.U32 R74, RZ, RZ, 0x1 ;  /* 0x00000001ff4a7424 */ /* 0x000fe200078e00ff */
[----:B------:R-:W-:Y:S06]  /*5d40*/  UISETP.NE.AND.EX UP0, UPT, UR57, URZ, UPT, UP0 ;  /* 0x000000ff3900728c */ /* 0x000fec000bf05300 */
[----:B------:R-:W-:Y:S05]  /*5d50*/  PLOP3.LUT P3, PT, PT, PT, UP0, 0x80, 0x8 ;  /* 0x000000000008781c */ /* 0x000fea0003f6f008 */
[----:B------:R-:W2:Y:S01]  /*5d60*/  @UP0 LDCU.64 UR4, c[0x0][0x888] ;  /* 0x00011100ff0407ac */ /* 0x000ea20008000a00 */
[----:B------:R-:W-:Y:S07]  /*5d70*/  @UP0 UIMAD UR6, UR36, UR60, URZ ;  /* 0x0000003c240602a4 */ /* 0x000fee000f8e02ff */
[----:B------:R-:W-:Y:S01]  /*5d80*/  @!P3 PRMT R74, R0, 0x7610, R74 ;  /* 0x00007610004ab816 */ /* 0x000fe2000000004a */
[----:B--2---:R-:W-:Y:S06]  /*5d90*/  @UP0 UIMAD.WIDE UR4, UR6, 0x4, UR4 ;  /* 0x00000004060408a5 */ /* 0x004fec000f8e0204 */
[----:B-----5:R-:W-:Y:S01]  /*5da0*/  IMAD.U32 R40, RZ, RZ, UR4 ;  /* 0x00000004ff287e24 */ /* 0x020fe2000f8e00ff */
[----:B------:R-:W-:Y:S04]  /*5db0*/  MOV R41, UR5 ;  /* 0x0000000500297c02 */ /* 0x000fe80008000f00 */
[----:B------:R-:W2:Y:S01]  /*5dc0*/  @!UP0 LDCU UR4, c[0x0][0x880] ;  /* 0x00011000ff0487ac */ /* 0x000ea20008000800 */
[----:B-1----:R3:W5:Y:S02]  /*5dd0*/  @P3 LDG.E R40, desc[UR8][R40.64] ;  /* 0x0000000828283981 */ /* 0x002764000c1e1900 */
[----:B--23--:R-:W-:Y:S02]  /*5de0*/  @!P3 IMAD.U32 R40, RZ, RZ, UR4 ;  /* 0x00000004ff28be24 */ /* 0x00cfe4000f8e00ff */
.L_x_96:
[----:B------:R-:W-:Y:S05]  /*5df0*/  @!P4 BRA `(.L_x_97) ;  /* 0x000000000024c947 */ /* 0x000fea0003800000 */
[----:B------:R-:W-:Y:S01]  /*5e00*/  ISETP.NE.U32.AND P3, PT, R70, RZ, PT ;  /* 0x000000ff4600720c */ /* 0x000fe20003f65070 */
[----:B------:R-:W2:Y:S03]  /*5e10*/  LDCU.64 UR4, c[0x0][0x358] ;  /* 0x00006b00ff0477ac */ /* 0x000ea60008000a00 */
[----:B------:R-:W-:Y:S11]  /*5e20*/  ISETP.NE.AND.EX P3, PT, R71, RZ, PT, P3 ;  /* 0x000000ff4700720c */ /* 0x000ff60003f65330 */
[----:B------:R-:W-:Y:S02]  /*5e30*/  @!UPT UIADD3 URZ, UPT, UPT, URZ, URZ, URZ ;  /* 0x000000fffffff290 */ /* 0x000fe4000fffe0ff */
[----:B------:R-:W3:Y:S01]  /*5e40*/  @P3 LDC.64 R2, c[0x0][0x8a8] ;  /* 0x00022a00ff023b82 */ /* 0x000ee20000000a00 */
[----:B-1----:R-:W-:Y:S04]  /*5e50*/  @P3 IMAD R0, R72, UR36, RZ ;  /* 0x0000002448003c24 */ /* 0x002fe8000f8e02ff */
[----:B---3--:R-:W-:Y:S05]  /*5e60*/  @P3 IMAD.WIDE R2, R0, 0x4, R2 ;  /* 0x0000000400023825 */ /* 0x008fea00078e0202 */
[----:B--2--5:R2:W5:Y:S02]  /*5e70*/  @P3 LDG.E R38, desc[UR4][R2.64] ;  /* 0x0000000402263981 */ /* 0x024564000c1e1900 */
[----:B--2---:R-:W3:Y:S02]  /*5e80*/  @!P3 LDC R38, c[0x0][0x8a0] ;  /* 0x00022800ff26bb82 */ /* 0x004ee40000000800 */
.L_x_97:
[----:B-----5:R-:W-:Y:S01]  /*5e90*/  ISETP.NE.AND P4, PT, R40, RZ, PT ;  /* 0x000000ff2800720c */ /* 0x020fe20003f85270 */
[----:B------:R-:W-:Y:S01]  /*5ea0*/  BSSY B1, `(.L_x_98) ;  /* 0x0000042000017945 */ /* 0x000fe20003800000 */
[----:B------:R-:W-:Y:S01]  /*5eb0*/  SEL R5, RZ, 0xffffffff, P2 ;  /* 0xffffffffff057807 */ /* 0x000fe20001000000 */
[----:B------:R-:W-:Y:S01]  /*5ec0*/  IMAD.MOV.U32 R53, RZ, RZ, 0x1 ;  /* 0x00000001ff357424 */ /* 0x000fe200078e00ff */
[----:B------:R-:W-:Y:S02]  /*5ed0*/  LOP3.LUT P3, RZ, R74, 0xff, RZ, 0xc0, !PT ;  /* 0x000000ff4aff7812 */ /* 0x000fe4000786c0ff */
[----:B------:R-:W-:Y:S02]  /*5ee0*/  CS2R R46, SRZ ;  /* 0x00000000002e7805 */ /* 0x000fe4000001ff00 */
[----:B-1----:R-:W-:Y:S02]  /*5ef0*/  @P1 SEL R0, RZ, 0xffffffff, P4 ;  /* 0xffffffffff001807 */ /* 0x002fe40002000000 */
[----:B------:R-:W-:Y:S02]  /*5f00*/  CS2R R44, SRZ ;  /* 0x00000000002c7805 */ /* 0x000fe4000001ff00 */
[----:B------:R-:W-:Y:S02]  /*5f10*/  LEA R2, R82, UR44, 0x3 ;  /* 0x0000002c52027c11 */ /* 0x000fe4000f8e18ff */
[----:B------:R-:W-:Y:S02]  /*5f20*/  CS2R R50, SRZ ;  /* 0x0000000000327805 */ /* 0x000fe4000001ff00 */
[----:B------:R-:W-:Y:S02]  /*5f30*/  @P0 SEL R0, R5, R0, !P3 ;  /* 0x0000000005000207 */ /* 0x000fe40005800000 */
[----:B------:R-:W-:Y:S02]  /*5f40*/  CS2R R48, SRZ ;  /* 0x0000000000307805 */ /* 0x000fe4000001ff00 */
[----:B------:R-:W-:Y:S02]  /*5f50*/  LEA R52, R36, UR44, 0x3 ;  /* 0x0000002c24347c11 */ /* 0x000fe4000f8e18ff */
[----:B------:R-:W-:Y:S02]  /*5f60*/  @P1 LOP3.LUT R0, R0, 0x1, RZ, 0xc0, !PT ;  /* 0x0000000100001812 */ /* 0x000fe400078ec0ff */
[----:B------:R-:W-:Y:S02]  /*5f70*/  SHF.L.U32 R3, R84, 0x1f, RZ ;  /* 0x0000001f54037819 */ /* 0x000fe400000006ff */
[----:B------:R-:W-:Y:S02]  /*5f80*/  ISETP.NE.U32.OR P6, PT, R0, 0x1, !P1 ;  /* 0x000000010000780c */ /* 0x000fe40004fc5470 */
[----:B------:R-:W-:Y:S02]  /*5f90*/  PLOP3.LUT P2, PT, PT, PT, UP1, 0x80, 0x8 ;  /* 0x000000000008781c */ /* 0x000fe40003f4f018 */
[----:B------:R-:W-:Y:S02]  /*5fa0*/  LEA.HI R39, R36, R36, RZ, 0x1 ;  /* 0x0000002424277211 */ /* 0x000fe400078f08ff */
[----:B------:R-:W-:Y:S02]  /*5fb0*/  SEL R4, RZ, 0xffffffff, P4 ;  /* 0xffffffffff047807 */ /* 0x000fe40002000000 */
[----:B------:R-:W-:Y:S05]  /*5fc0*/  P2R R61, PR, RZ, 0x40 ;  /* 0x00000040ff3d7803 */ /* 0x000fea0000000000 */
[----:B------:R-:W-:Y:S02]  /*5fd0*/  @P6 SHF.L.U32 R0, R81, 0x1f, RZ ;  /* 0x0000001f51006819 */ /* 0x000fe400000006ff */
[----:B------:R-:W-:Y:S02]  /*5fe0*/  @P2 SEL R4, R5, R4, !P3 ;  /* 0x0000000405042207 */ /* 0x000fe40005800000 */
[----:B------:R1:W2:Y:S02]  /*5ff0*/  @P6 SYNCS.PHASECHK.TRANS64.TRYWAIT P1, [R2+URZ+0x50], R0 ;  /* 0x00005000020065a7 */ /* 0x0002a400080211ff */
[----:B------:R-:W-:Y:S04]  /*6000*/  LOP3.LUT R4, R4, 0x1, RZ, 0xc0, !PT ;  /* 0x0000000104047812 */ /* 0x000fe800078ec0ff */
[----:B------:R-:W-:Y:S04]  /*6010*/  ISETP.NE.U32.AND P5, PT, R4, 0x1, PT ;  /* 0x000000010400780c */ /* 0x000fe80003fa5070 */
[----:B------:R-:W-:Y:S01]  /*6020*/  P2R R54, PR, RZ, 0x20 ;  /* 0x00000020ff367803 */ /* 0x000fe20000000000 */
[----:B------:R4:W3:Y:S01]  /*6030*/  SYNCS.PHASECHK.TRANS64.TRYWAIT P0, [R52+URZ+0xc0], R3 ;  /* 0x0000c003340075a7 */ /* 0x0008e200080011ff */
[C---:B-1----:R-:W-:Y:S01]  /*6040*/  IMAD.SHL.U32 R0, R39.reuse, 0x80, RZ ;  /* 0x0000008027007824 */ /* 0x042fe200078e00ff */
[----:B------:R-:W-:Y:S04]  /*6050*/  LOP3.LUT R39, R39, 0xffe, RZ, 0xc0, !PT ;  /* 0x00000ffe27277812 */ /* 0x000fe800078ec0ff */
[----:B------:R-:W-:Y:S01]  /*6060*/  LOP3.LUT R0, R0, 0xffffff00, RZ, 0xc0, !PT ;  /* 0xffffff0000007812 */ /* 0x000fe200078ec0ff */
[----:B------:R-:W-:Y:S04]  /*6070*/  IMAD.IADD R39, R36, 0x1, -R39 ;  /* 0x0000000124277824 */ /* 0x000fe800078e0a27 */
[----:B------:R-:W-:Y:S04]  /*6080*/  IMAD.IADD R0, R37, 0x1, R0 ;  /* 0x0000000125007824 */ /* 0x000fe800078e0200 */
[----:B------:R-:W-:Y:S01]  /*6090*/  IMAD R39, R39, 0x100000, R0 ;  /* 0x0010000027277824 */ /* 0x000fe200078e0200 */
[----:B--2---:R-:W-:Y:S01]  /*60a0*/  @P6 SEL R53, RZ, 0x1, !P1 ;  /* 0x00000001ff356807 */ /* 0x004fe20004800000 */
[----:B----4-:R-:W-:Y:S06]  /*60b0*/  @!P6 BRA `(.L_x_99) ;  /* 0x000000000080e947 */ /* 0x010fec0003800000 */
[----:B------:R-:W-:Y:S01]  /*60c0*/  @P5 IMAD R5, R82, 0x1000, R69 ;  /* 0x0000100052055824 */ /* 0x000fe200078e0245 */
[----:B------:R-:W-:Y:S01]  /*60d0*/  ISETP.NE.AND P1, PT, R53, RZ, PT ;  /* 0x000000ff3500720c */ /* 0x000fe20003f25270 */
[----:B------:R-:W-:Y:S01]  /*60e0*/  BSSY B0, `(.L_x_100) ;  /* 0x000000b000007945 */ /* 0x000fe20003800000 */
[----:B------:R-:W-:Y:S01]  /*60f0*/  CS2R R50, SRZ ;  /* 0x0000000000327805 */ /* 0x000fe2000001ff00 */
[----:B------:R-:W-:Y:S01]  /*6100*/  @P5 VIADD R4, R5, UR44 ;  /* 0x0000002c05045c36 */ /* 0x000fe20008000000 */
[----:B------:R-:W-:Y:S02]  /*6110*/  CS2R R48, SRZ ;  /* 0x0000000000307805 */ /* 0x000fe4000001ff00 */
[----:B------:R-:W-:Y:S02]  /*6120*/  CS2R R46, SRZ ;  /* 0x00000000002e7805 */ /* 0x000fe4000001ff00 */
[----:B------:R-:W-:Y:S01]  /*6130*/  CS2R R44, SRZ ;  /* 0x00000000002c7805 */ /* 0x000fe2000001ff00 */
[----:B------:R-:W-:Y:S04]  /*6140*/  @P5 IMAD R4, R85, -0x10, R4 ;  /* 0xfffffff055045824 */ /* 0x000fe800078e0204 */
[----:B------:R-:W-:Y:S05]  /*6150*/  @P1 BRA `(.L_x_101) ;  /* 0x00000000000c1947 */ /* 0x000fea0003800000 */
[----:B------:R-:W-:Y:S04]  /*6160*/  SHF.L.U32 R0, R81, 0x1f, RZ ;  /* 0x0000001f51007819 */ /* 0x000fe800000006ff */
[----:B------:R-:W1:Y:S02]  /*6170*/  SYNCS.PHASECHK.TRANS64.TRYWAIT P1, [R2+URZ+0x50], R0 ;  /* 0x00005000020075a7 */ /* 0x000e6400080211ff */
[----:B-1----:R-:W-:Y:S05]  /*6180*/  @!P1 BRA `(.L_x_102) ;  /* 0x0000004000409947 */ /* 0x002fea0003800000 */
.L_x_101:
[----:B------:R-:W-:Y:S05]  /*6190*/  BSYNC B0 ;  /* 0x0000000000007941 */ /* 0x000fea0003800000 */
.L_x_100:
[----:B------:R-:W-:Y:S01]  /*61a0*/  ISETP.NE.AND P1, PT, R54, RZ, PT ;  /* 0x000000ff3600720c */ /* 0x000fe20003f25270 */
[----:B-1----:R-:W-:Y:S02]  /*61b0*/  VIADD R2, R2, 0x70 ;  /* 0x0000007002027836 */ /* 0x002fe40000000000 */
[----:B------:R-:W-:Y:S02]  /*61c0*/  IMAD.U32 R0, RZ, RZ, UR45 ;  /* 0x0000002dff007e24 */ /* 0x000fe4000f8e00ff */
[----:B------:R-:W-:Y:S03]  /*61d0*/  VIADD R82, R82, 0x1 ;  /* 0x0000000152527836 */ /* 0x000fe60000000000 */
[----:B------:R-:W-:Y:S05]  /*61e0*/  PRMT R0, R0, 0x654, R2 ;  /* 0x0000065400007816 */ /* 0x000fea0000000002 */
[----:B------:R1:W2:Y:S04]  /*61f0*/  @P1 LDS.128 R48, [R5+UR44+0x200] ;  /* 0x0002002c05301984 */ /* 0x0002a80008000c00 */
[----:B------:R1:W4:Y:S01]  /*6200*/  @P1 LDS.128 R44, [R4+0x210] ;  /* 0x00021000042c1984 */ /* 0x0003220000000c00 */
[C---:B------:R-:W-:Y:S01]  /*6210*/  ISETP.NE.AND P1, PT, R82.reuse, 0x4, PT ;  /* 0x000000045200780c */ /* 0x040fe20003f25270 */
[----:B------:R-:W-:Y:S01]  /*6220*/  @!PT LDS RZ, [RZ] ;  /* 0x00000000fffff984 */ /* 0x000fe20000000800 */
[----:B------:R-:W-:Y:S01]  /*6230*/  @!PT LDS RZ, [RZ] ;  /* 0x00000000fffff984 */ /* 0x000fe20000000800 */
[----:B------:R-:W-:Y:S01]  /*6240*/  @!PT LDS RZ, [RZ] ;  /* 0x00000000fffff984 */ /* 0x000fe20000000800 */
[----:B------:R-:W-:Y:S01]  /*6250*/  @!PT LDS RZ, [RZ] ;  /* 0x00000000fffff984 */ /* 0x000fe20000000800 */
[----:B------:R5:W-:Y:S06]  /*6260*/  MEMBAR.ALL.CTA ;  /* 0x0000000000007992 */ /* 0x000bec0000008000 */
[----:B-----5:R-:W5:Y:S01]  /*6270*/  FENCE.VIEW.ASYNC.S ;  /* 0x00000000000073c6 */ /* 0x020f620000000000 */
[----:B------:R-:W-:Y:S01]  /*6280*/  SEL R82, R82, RZ, P1 ;  /* 0x000000ff52527207 */ /* 0x000fe20000800000 */
[----:B-----5:R5:W-:Y:S02]  /*6290*/  SYNCS.ARRIVE.TRANS64.RED.A1T0 RZ, [R0+URZ], RZ ;  /* 0x000000ff00ff79a7 */ /* 0x020be400081004ff */
[----:B-----5:R-:W-:Y:S04]  /*62a0*/  SEL R0, RZ, 0x1, P1 ;  /* 0x00000001ff007807 */ /* 0x020fe80000800000 */
[----:B-12---:R-:W-:Y:S02]  /*62b0*/  LOP3.LUT R81, R81, R0, RZ, 0x3c, !PT ;  /* 0x0000000051517212 */ /* 0x006fe400078e3cff */
.L_x_99:
[----:B------:R-:W-:Y:S05]  /*62c0*/  BSYNC B1 ;  /* 0x0000000000017941 */ /* 0x000fea0003800000 */
.L_x_98:
[----:B------:R-:W-:Y:S04]  /*62d0*/  SHF.R.U32.HI R0, RZ, 0x15, R39 ;  /* 0x00000015ff007819 */ /* 0x000fe80000011627 */
[----:B------:R-:W-:Y:S01]  /*62e0*/  LOP3.LUT P1, RZ, R0, 0x3, R75, 0x48, !PT ;  /* 0x0000000300ff7812 */ /* 0x000fe2000782484b */
[----:B------:R-:W-:Y:S01]  /*62f0*/  @!UPT UIADD3 URZ, UPT, UPT, URZ, URZ, URZ ;  /* 0x000000fffffff290 */ /* 0x000fe2000fffe0ff */
[----:B---3--:R-:W-:Y:S11]  /*6300*/  @P0 BRA `(.L_x_103) ;  /* 0x0000000000080947 */ /* 0x008ff60003800000 */
[----:B------:R-:W1:Y:S02]  /*6310*/  SYNCS.PHASECHK.TRANS64.TRYWAIT P0, [R52+URZ+0xc0], R3 ;  /* 0x0000c003340075a7 */ /* 0x000e6400080011ff */
[----:B-1----:R-:W-:Y:S05]  /*6320*/  @!P0 BRA `(.L_x_104) ;  /* 0x0000003c00ec8947 */ /* 0x002fea0003800000 */
.L_x_103:
[----:B------:R-:W-:Y:S05]  /*6330*/  @!P1 BRA `(.L_x_105) ;  /* 0x0000000000409947 */ /* 0x000fea0003800000 */
[----:B------:R-:W2:Y:S01]  /*6340*/  LDCU.64 UR8, c[0x4][0x78] ;  /* 0x01000f00ff0877ac */ /* 0x000ea20008000a00 */
[----:B-1----:R-:W-:Y:S01]  /*6350*/  MOV R3, 0x0 ;  /* 0x0000000000037802 */ /* 0x002fe20000000f00 */
[----:B------:R-:W-:Y:S02]  /*6360*/  HFMA2 R12, -RZ, RZ, 0, 5.9604644775390625e-08 ;  /* 0x00000001ff0c7431 */ /* 0x000fe400000001ff */
[----:B------:R-:W-:Y:S02]  /*6370*/  IMAD.MOV.U32 R8, RZ, RZ, 0x192 ;  /* 0x00000192ff087424 */ /* 0x000fe400078e00ff */
[----:B------:R-:W-:Y:S01]  /*6380*/  IMAD.MOV.U32 R13, RZ, RZ, RZ ;  /* 0x000000ffff0d7224 */ /* 0x000fe200078e00ff */
[----:B------:R-:W1:Y:S01]  /*6390*/  LDCU.64 UR6, c[0x4][0x80] ;  /* 0x01001000ff0677ac */ /* 0x000e620008000a00 */
[----:B------:R-:W3:Y:S01]  /*63a0*/  LDC.64 R2, c[0x4][R3] ;  /* 0x0100000003027b82 */ /* 0x000ee20000000a00 */
[----:B------:R-:W5:Y:S01]  /*63b0*/  LDCU.64 UR4, c[0x4][0x18] ;  /* 0x01000300ff0477ac */ /* 0x000f620008000a00 */
[----:B--2---:R-:W-:Y:S01]  /*63c0*/  MOV R5, UR9 ;  /* 0x0000000900057c02 */ /* 0x004fe20008000f00 */
[----:B------:R-:W-:Y:S01]  /*63d0*/  IMAD.U32 R4, RZ, RZ, UR8 ;  /* 0x00000008ff047e24 */ /* 0x000fe2000f8e00ff */
[----:B-1----:R-:W-:Y:S01]  /*63e0*/  MOV R7, UR7 ;  /* 0x0000000700077c02 */ /* 0x002fe20008000f00 */
[----:B------:R-:W-:Y:S01]  /*63f0*/  IMAD.U32 R6, RZ, RZ, UR6 ;  /* 0x00000006ff067e24 */ /* 0x000fe2000f8e00ff */
[----:B-----5:R-:W-:Y:S01]  /*6400*/  MOV R11, UR5 ;  /* 0x00000005000b7c02 */ /* 0x020fe20008000f00 */
[----:B------:R-:W-:Y:S02]  /*6410*/  IMAD.U32 R10, RZ, RZ, UR4 ;  /* 0x00000004ff0a7e24 */ /* 0x000fe4000f8e00ff */
[----:B------:R-:W-:Y:S07]  /*6420*/  LEPC R20, `(.L_x_105) ;  /* 0x000000001014794e */ /* 0x000fee0000000000 */
[----:B---34-:R-:W-:Y:S05]  /*6430*/  CALL.ABS.NOINC R2 ;  /* 0x0000000002007343 */ /* 0x018fea0003c00000 */
.L_x_105:
[----:B------:R-:W-:Y:S05]  /*6440*/  WARPSYNC.ALL ;  /* 0x0000000000007948 */ /* 0x000fea0003800000 */
[----:B------:R-:W-:Y:S01]  /*6450*/  R2UR UR4, R39 ;  /* 0x00000000270472ca */ /* 0x000fe200000e0000 */
[----:B------:R-:W-:Y:S01]  /*6460*/  BSSY.RECONVERGENT B0, `(.L_x_106) ;  /* 0x00000a0000007945 */ /* 0x000fe20003800200 */
[C---:B------:R-:W-:Y:S02]  /*6470*/  SHF.L.U32 R2, R48.reuse, 0x10, RZ ;  /* 0x0000001030027819 */ /* 0x040fe400000006ff */
[C---:B-1----:R-:W-:Y:S02]  /*6480*/  PRMT R3, R48.reuse, 0x8880, RZ ;  /* 0x0000888030037816 */ /* 0x042fe400000000ff */
[----:B------:R-:W-:Y:S02]  /*6490*/  SHF.L.U32 R41, R48, 0x8, RZ ;  /* 0x0000000830297819 */ /* 0x000fe400000006ff */
[----:B------:R-:W-:Y:S02]  /*64a0*/  SHF.L.U32 R42, R49, 0x10, RZ ;  /* 0x00000010312a7819 */ /* 0x000fe400000006ff */
[----:B------:R-:W-:Y:S02]  /*64b0*/  IADD3 R60, PT, PT, R69, UR44, RZ ;  /* 0x0000002c453c7c10 */ /* 0x000fe4000fffe0ff */
[----:B------:R-:W-:Y:S01]  /*64c0*/  SHF.R.S32.HI R42, RZ, 0x18, R42 ;  /* 0x00000018ff2a7819 */ /* 0x000fe2000001142a */
[----:B------:R-:W-:Y:S01]  /*64d0*/  LDTM.16dp32bit_t0_t15.x32 R4, tmem[UR4] ;  /* 0x00000004000479ee */ /* 0x000fe20008a80000 */
[----:B------:R-:W1:Y:S01]  /*64e0*/  LDTM.16dp32bit_t16_t31.x32 R4, tmem[UR4+0x20] ;  /* 0x00002004000479ee */ /* 0x000e620008aa0000 */
[----:B------:R-:W-:Y:S02]  /*64f0*/  SHF.L.U32 R55, R80, 0x4, RZ ;  /* 0x0000000450377819 */ /* 0x000fe400000006ff */
[----:B------:R-:W-:Y:S02]  /*6500*/  ISETP.NE.AND P0, PT, R87, RZ, PT ;  /* 0x000000ff5700720c */ /* 0x000fe40003f05270 */
[----:B------:R-:W-:Y:S02]  /*6510*/  IADD3 R89, PT, PT, R60, R55, RZ ;  /* 0x000000373c597210 */ /* 0x000fe40007ffe0ff */
[----:B------:R-:W-:Y:S01]  /*6520*/  ISETP.NE.AND P6, PT, R61, RZ, PT ;  /* 0x000000ff3d00720c */ /* 0x000fe20003fc5270 */
[C---:B-1----:R-:W-:Y:S01]  /*6530*/  IMAD R0, R38.reuse, R4, RZ ;  /* 0x0000000426007224 */ /* 0x042fe200078e02ff */
[----:B------:R-:W-:Y:S01]  /*6540*/  SHF.R.S32.HI R4, RZ, 0x18, R2 ;  /* 0x00000018ff047819 */ /* 0x000fe20000011402 */
[C---:B------:R-:W-:Y:S01]  /*6550*/  IMAD R2, R38.reuse, R5, RZ ;  /* 0x0000000526027224 */ /* 0x040fe200078e02ff */
[----:B------:R-:W-:Y:S01]  /*6560*/  SHF.R.S32.HI R5, RZ, 0x18, R41 ;  /* 0x00000018ff057819 */ /* 0x000fe20000011429 */
[----:B------:R-:W-:Y:S01]  /*6570*/  IMAD R0, R3, R40, R0 ;  /* 0x0000002803007224 */ /* 0x000fe200078e0200 */
[----:B------:R-:W-:Y:S01]  /*6580*/  PRMT R41, R49, 0x8880, RZ ;  /* 0x0000888031297816 */ /* 0x000fe200000000ff */
[----:B------:R-:W-:Y:S02]  /*6590*/  IMAD R3, R38, R6, RZ ;  /* 0x0000000626037224 */ /* 0x000fe400078e02ff */
[-C--:B------:R-:W-:Y:S01]  /*65a0*/  IMAD R2, R4, R40.reuse, R2 ;  /* 0x0000002804027224 */ /* 0x080fe200078e0202 */
[----:B------:R-:W-:Y:S01]  /*65b0*/  SHF.R.S32.HI R4, RZ, 0x18, R48 ;  /* 0x00000018ff047819 */ /* 0x000fe20000011430 */
[----:B------:R-:W-:Y:S02]  /*65c0*/  IMAD R7, R38, R7, RZ ;  /* 0x0000000726077224 */ /* 0x000fe400078e02ff */
[-C--:B------:R-:W-:Y:S02]  /*65d0*/  IMAD R3, R5, R40.reuse, R3 ;  /* 0x0000002805037224 */ /* 0x080fe400078e0203 */
[----:B------:R-:W-:Y:S02]  /*65e0*/  IMAD R7, R4, R40, R7 ;  /* 0x0000002804077224 */ /* 0x000fe400078e0207 */
[C---:B------:R-:W-:Y:S02]  /*65f0*/  IMAD R6, R38.reuse, R11, RZ ;  /* 0x0000000b26067224 */ /* 0x040fe400078e02ff */
[C---:B------:R-:W-:Y:S01]  /*6600*/  IMAD R11, R38.reuse, R16, RZ ;  /* 0x00000010260b7224 */ /* 0x040fe200078e02ff */
[----:B------:R-:W-:Y:S01]  /*6610*/  I2IP.S8.S32.SAT R56, R7, R3, RZ ;  /* 0x0000000307387239 */ /* 0x000fe200000014ff */
[C---:B------:R-:W-:Y:S02]  /*6620*/  IMAD R16, R38.reuse, R21, RZ ;  /* 0x0000001526107224 */ /* 0x040fe400078e02ff */
[----:B------:R-:W-:Y:S01]  /*6630*/  IMAD R21, R38, R26, RZ ;  /* 0x0000001a26157224 */ /* 0x000fe200078e02ff */
[----:B------:R-:W-:Y:S01]  /*6640*/  I2IP.S8.S32.SAT R56, R2, R0, R56 ;  /* 0x0000000002387239 */ /* 0x000fe20000001438 */
[C---:B------:R-:W-:Y:S01]  /*6650*/  IMAD R26, R38.reuse, R31, RZ ;  /* 0x0000001f261a7224 */ /* 0x040fe200078e02ff */
[----:B------:R-:W-:Y:S01]  /*6660*/  SHF.R.S32.HI R2, RZ, 0x18, R49 ;  /* 0x00000018ff027819 */ /* 0x000fe20000011431 */
[C---:B------:R-:W-:Y:S02]  /*6670*/  IMAD R3, R38.reuse, R8, RZ ;  /* 0x0000000826037224 */ /* 0x040fe400078e02ff */
[----:B------:R-:W-:Y:S02]  /*6680*/  IMAD.SHL.U32 R31, R49, 0x100, RZ ;  /* 0x00000100311f7824 */ /* 0x000fe400078e00ff */
[C---:B------:R-:W-:Y:S02]  /*6690*/  IMAD R8, R38.reuse, R13, RZ ;  /* 0x0000000d26087224 */ /* 0x040fe400078e02ff */
[C---:B------:R-:W-:Y:S01]  /*66a0*/  IMAD R13, R38.reuse, R18, RZ ;  /* 0x00000012260d7224 */ /* 0x040fe200078e02ff */
[----:B------:R-:W-:Y:S01]  /*66b0*/  SHF.R.S32.HI R0, RZ, 0x18, R31 ;  /* 0x00000018ff007819 */ /* 0x000fe2000001141f */
[----:B------:R-:W-:Y:S01]  /*66c0*/  IMAD R18, R38, R23, RZ ;  /* 0x0000001726127224 */ /* 0x000fe200078e02ff */
[----:B------:R-:W-:Y:S01]  /*66d0*/  SHF.L.U32 R31, R50, 0x10, RZ ;  /* 0x00000010321f7819 */ /* 0x000fe200000006ff */
[C---:B------:R-:W-:Y:S02]  /*66e0*/  IMAD R4, R38.reuse, R9, RZ ;  /* 0x0000000926047224 */ /* 0x040fe400078e02ff */
[C---:B------:R-:W-:Y:S01]  /*66f0*/  IMAD R23, R38.reuse, R28, RZ ;  /* 0x0000001c26177224 */ /* 0x040fe200078e02ff */
[----:B------:R-:W-:Y:S01]  /*6700*/  SHF.R.S32.HI R31, RZ, 0x18, R31 ;  /* 0x00000018ff1f7819 */ /* 0x000fe2000001141f */
[C---:B------:R-:W-:Y:S02]  /*6710*/  IMAD R7, R38.reuse, R12, RZ ;  /* 0x0000000c26077224 */ /* 0x040fe400078e02ff */
[----:B------:R-:W-:Y:S01]  /*6720*/  IMAD R28, R38, R33, RZ ;  /* 0x00000021261c7224 */ /* 0x000fe200078e02ff */
[----:B------:R-:W-:Y:S01]  /*6730*/  PRMT R33, R50, 0x8880, RZ ;  /* 0x0000888032217816 */ /* 0x000fe200000000ff */
[----:B------:R-:W-:Y:S02]  /*6740*/  IMAD R3, R41, R40, R3 ;  /* 0x0000002829037224 */ /* 0x000fe400078e0203 */
[C---:B------:R-:W-:Y:S02]  /*6750*/  IMAD R12, R38.reuse, R17, RZ ;  /* 0x00000011260c7224 */ /* 0x040fe400078e02ff */
[C---:B------:R-:W-:Y:S02]  /*6760*/  IMAD R5, R38.reuse, R10, RZ ;  /* 0x0000000a26057224 */ /* 0x040fe400078e02ff */
[----:B------:R-:W-:Y:S02]  /*6770*/  IMAD R17, R38, R22, RZ ;  /* 0x0000001626117224 */ /* 0x000fe400078e02ff */
[----:B------:R-:W-:Y:S02]  /*6780*/  IMAD R4, R42, R40, R4 ;  /* 0x000000282a047224 */ /* 0x000fe400078e0204 */
[C---:B------:R-:W-:Y:S02]  /*6790*/  IMAD R22, R38.reuse, R27, RZ ;  /* 0x0000001b26167224 */ /* 0x040fe400078e02ff */
[----:B------:R-:W-:Y:S01]  /*67a0*/  IMAD R27, R38, R32, RZ ;  /* 0x00000020261b7224 */ /* 0x000fe200078e02ff */
[----:B------:R-:W-:Y:S01]  /*67b0*/  SHF.L.U32 R32, R50, 0x8, RZ ;  /* 0x0000000832207819 */ /* 0x000fe200000006ff */
[-C--:B------:R-:W-:Y:S02]  /*67c0*/  IMAD R5, R0, R40.reuse, R5 ;  /* 0x0000002800057224 */ /* 0x080fe400078e0205 */
[----:B------:R-:W-:Y:S01]  /*67d0*/  IMAD.MOV.U32 R0, RZ, RZ, R33 ;  /* 0x000000ffff007224 */ /* 0x000fe200078e0021 */
[----:B------:R-:W-:Y:S01]  /*67e0*/  SHF.R.S32.HI R32, RZ, 0x18, R32 ;  /* 0x00000018ff207819 */ /* 0x000fe20000011420 */
[-C--:B------:R-:W-:Y:S01]  /*67f0*/  IMAD R6, R2, R40.reuse, R6 ;  /* 0x0000002802067224 */ /* 0x080fe200078e0206 */
[----:B------:R-:W-:Y:S01]  /*6800*/  SHF.R.S32.HI R2, RZ, 0x18, R50 ;  /* 0x00000018ff027819 */ /* 0x000fe20000011432 */
[----:B------:R-:W-:Y:S01]  /*6810*/  IMAD R7, R0, R40, R7 ;  /* 0x0000002800077224 */ /* 0x000fe200078e0207 */
[----:B------:R-:W-:Y:S01]  /*6820*/  PRMT R0, R51, 0x8880, RZ ;  /* 0x0000888033007816 */ /* 0x000fe200000000ff */
[----:B------:R-:W-:Y:S01]  /*6830*/  IMAD R9, R38, R14, RZ ;  /* 0x0000000e26097224 */ /* 0x000fe200078e02ff */
[----:B------:R-:W-:Y:S01]  /*6840*/  I2IP.S8.S32.SAT R6, R6, R5, RZ ;  /* 0x0000000506067239 */ /* 0x000fe200000014ff */
[-C--:B------:R-:W-:Y:S01]  /*6850*/  IMAD R8, R31, R40.reuse, R8 ;  /* 0x000000281f087224 */ /* 0x080fe200078e0208 */
[C---:B------:R-:W-:Y:S01]  /*6860*/  SHF.L.U32 R31, R51.reuse, 0x8, RZ ;  /* 0x00000008331f7819 */ /* 0x040fe200000006ff */
[----:B------:R-:W-:Y:S01]  /*6870*/  IMAD R10, R38, R15, RZ ;  /* 0x0000000f260a7224 */ /* 0x000fe200078e02ff */
[----:B------:R-:W-:Y:S01]  /*6880*/  I2IP.S8.S32.SAT R57, R4, R3, R6 ;  /* 0x0000000304397239 */ /* 0x000fe20000001406 */
[-C--:B------:R-:W-:Y:S01]  /*6890*/  IMAD R9, R32, R40.reuse, R9 ;  /* 0x0000002820097224 */ /* 0x080fe200078e0209 */
[----:B------:R-:W-:Y:S01]  /*68a0*/  SHF.R.S32.HI R5, RZ, 0x18, R31 ;  /* 0x00000018ff057819 */ /* 0x000fe2000001141f */
[-C--:B------:R-:W-:Y:S01]  /*68b0*/  IMAD R10, R2, R40.reuse, R10 ;  /* 0x00000028020a7224 */ /* 0x080fe200078e020a */
[----:B------:R-:W-:Y:S01]  /*68c0*/  SHF.L.U32 R2, R51, 0x10, RZ ;  /* 0x0000001033027819 */ /* 0x000fe200000006ff */
[----:B------:R-:W-:Y:S01]  /*68d0*/  IMAD R11, R0, R40, R11 ;  /* 0x00000028000b7224 */ /* 0x000fe200078e020b */
[----:B------:R-:W-:Y:S01]  /*68e0*/  SHF.R.S32.HI R0, RZ, 0x18, R51 ;  /* 0x00000018ff007819 */ /* 0x000fe20000011433 */
[C---:B------:R-:W-:Y:S01]  /*68f0*/  IMAD R15, R38.reuse, R20, RZ ;  /* 0x00000014260f7224 */ /* 0x040fe200078e02ff */
[----:B------:R-:W-:Y:S01]  /*6900*/  SHF.R.S32.HI R2, RZ, 0x18, R2 ;  /* 0x00000018ff027819 */ /* 0x000fe20000011402 */
[C---:B------:R-:W-:Y:S01]  /*6910*/  IMAD R14, R38.reuse, R19, RZ ;  /* 0x00000013260e7224 */ /* 0x040fe200078e02ff */
[C---:B----4-:R-:W-:Y:S01]  /*6920*/  SHF.L.U32 R4, R45.reuse, 0x10, RZ ;  /* 0x000000102d047819 */ /* 0x050fe200000006ff */
[----:B------:R-:W-:Y:S01]  /*6930*/  IMAD R19, R38, R24, RZ ;  /* 0x0000001826137224 */ /* 0x000fe200078e02ff */
[----:B------:R-:W-:Y:S01]  /*6940*/  PRMT R3, R45, 0x8880, RZ ;  /* 0x000088802d037816 */ /* 0x000fe200000000ff */
[-C--:B------:R-:W-:Y:S01]  /*6950*/  IMAD R12, R2, R40.reuse, R12 ;  /* 0x00000028020c7224 */ /* 0x080fe200078e020c */
[----:B------:R-:W-:Y:S01]  /*6960*/  PRMT R2, R44, 0x8880, RZ ;  /* 0x000088802c027816 */ /* 0x000fe200000000ff */
[-C--:B------:R-:W-:Y:S01]  /*6970*/  IMAD R13, R5, R40.reuse, R13 ;  /* 0x00000028050d7224 */ /* 0x080fe200078e020d */
[----:B------:R-:W-:Y:S01]  /*6980*/  SHF.R.S32.HI R4, RZ, 0x18, R4 ;  /* 0x00000018ff047819 */ /* 0x000fe20000011404 */
[----:B------:R-:W-:Y:S01]  /*6990*/  IMAD R14, R0, R40, R14 ;  /* 0x00000028000e7224 */ /* 0x000fe200078e020e */
[----:B------:R-:W-:Y:S01]  /*69a0*/  MOV R0, R2 ;  /* 0x0000000200007202 */ /* 0x000fe20000000f00 */
[----:B------:R-:W-:Y:S01]  /*69b0*/  IMAD.U32 R5, R44, 0x10000, RZ ;  /* 0x000100002c057824 */ /* 0x000fe200078e00ff */
[----:B------:R-:W-:Y:S01]  /*69c0*/  I2IP.S8.S32.SAT R9, R10, R9, RZ ;  /* 0x000000090a097239 */ /* 0x000fe200000014ff */
[----:B------:R-:W-:Y:S01]  /*69d0*/  IMAD R20, R38, R25, RZ ;  /* 0x0000001926147224 */ /* 0x000fe200078e02ff */
[----:B------:R-:W-:Y:S01]  /*69e0*/  I2IP.S8.S32.SAT R13, R14, R13, RZ ;  /* 0x0000000d0e0d7239 */ /* 0x000fe200000014ff */
[----:B------:R-:W-:Y:S01]  /*69f0*/  IMAD R15, R0, R40, R15 ;  /* 0x00000028000f7224 */ /* 0x000fe200078e020f */
[----:B------:R-:W-:Y:S01]  /*6a00*/  SHF.R.S32.HI R2, RZ, 0x18, R5 ;  /* 0x00000018ff027819 */ /* 0x000fe20000011405 */
[----:B------:R-:W-:Y:S01]  /*6a10*/  IMAD R24, R38, R29, RZ ;  /* 0x0000001d26187224 */ /* 0x000fe200078e02ff */
[----:B------:R-:W-:Y:S01]  /*6a20*/  SHF.L.U32 R0, R44, 0x8, RZ ;  /* 0x000000082c007819 */ /* 0x000fe200000006ff */
[----:B------:R-:W-:Y:S01]  /*6a30*/  IMAD R25, R38, R30, RZ ;  /* 0x0000001e26197224 */ /* 0x000fe200078e02ff */
[----:B------:R-:W-:Y:S01]  /*6a40*/  I2IP.S8.S32.SAT R58, R8, R7, R9 ;  /* 0x00000007083a7239 */ /* 0x000fe20000001409 */
[----:B------:R-:W-:Y:S01]  /*6a50*/  IMAD R16, R2, R40, R16 ;  /* 0x0000002802107224 */ /* 0x000fe200078e0210 */
[----:B------:R-:W-:Y:S01]  /*6a60*/  SHF.R.S32.HI R0, RZ, 0x18, R0 ;  /* 0x00000018ff007819 */ /* 0x000fe20000011400 */
[----:B------:R-:W-:Y:S01]  /*6a70*/  IMAD R29, R38, R34, RZ ;  /* 0x00000022261d7224 */ /* 0x000fe200078e02ff */
[----:B------:R-:W-:Y:S01]  /*6a80*/  SHF.R.S32.HI R2, RZ, 0x18, R44 ;  /* 0x00000018ff027819 */ /* 0x000fe2000001142c */
[----:B------:R-:W-:Y:S01]  /*6a90*/  IMAD.SHL.U32 R5, R45, 0x100, RZ ;  /* 0x000001002d057824 */ /* 0x000fe200078e00ff */
[----:B------:R-:W-:Y:S01]  /*6aa0*/  I2IP.S8.S32.SAT R59, R12, R11, R13 ;  /* 0x0000000b0c3b7239 */ /* 0x000fe2000000140d */
[-C--:B------:R-:W-:Y:S02]  /*6ab0*/  IMAD R17, R0, R40.reuse, R17 ;  /* 0x0000002800117224 */ /* 0x080fe400078e0211 */
[-C--:B------:R-:W-:Y:S01]  /*6ac0*/  IMAD R18, R2, R40.reuse, R18 ;  /* 0x0000002802127224 */ /* 0x080fe200078e0212 */
[----:B------:R-:W-:Y:S01]  /*6ad0*/  SHF.R.S32.HI R0, RZ, 0x18, R5 ;  /* 0x00000018ff007819 */ /* 0x000fe20000011405 */
[-C--:B------:R-:W-:Y:S01]  /*6ae0*/  IMAD R19, R3, R40.reuse, R19 ;  /* 0x0000002803137224 */ /* 0x080fe200078e0213 */
[----:B------:R-:W-:Y:S01]  /*6af0*/  SHF.R.S32.HI R2, RZ, 0x18, R45 ;  /* 0x00000018ff027819 */ /* 0x000fe2000001142d */
[-C--:B------:R-:W-:Y:S01]  /*6b00*/  IMAD R20, R4, R40.reuse, R20 ;  /* 0x0000002804147224 */ /* 0x080fe200078e0214 */
[----:B------:R-:W-:Y:S01]  /*6b10*/  SHF.L.U32 R4, R46, 0x10, RZ ;  /* 0x000000102e047819 */ /* 0x000fe200000006ff */
[-C--:B------:R-:W-:Y:S01]  /*6b20*/  IMAD R21, R0, R40.reuse, R21 ;  /* 0x0000002800157224 */ /* 0x080fe200078e0215 */
[C---:B------:R-:W-:Y:S01]  /*6b30*/  PRMT R0, R46.reuse, 0x8880, RZ ;  /* 0x000088802e007816 */ /* 0x040fe200000000ff */
[----:B------:R1:W-:Y:S01]  /*6b40*/  STS.128 [R69+UR44+0x4200], R56 ;  /* 0x0042003845007988 */ /* 0x0003e20008000c2c */
[----:B------:R-:W-:Y:S01]  /*6b50*/  SHF.L.U32 R3, R46, 0x8, RZ ;  /* 0x000000082e037819 */ /* 0x000fe200000006ff */
[-C--:B------:R-:W-:Y:S01]  /*6b60*/  IMAD R22, R2, R40.reuse, R22 ;  /* 0x0000002802167224 */ /* 0x080fe200078e0216 */
[----:B------:R-:W-:Y:S01]  /*6b70*/  SHF.R.S32.HI R2, RZ, 0x18, R4 ;  /* 0x00000018ff027819 */ /* 0x000fe20000011404 */
[-C--:B------:R-:W-:Y:S01]  /*6b80*/  IMAD R23, R0, R40.reuse, R23 ;  /* 0x0000002800177224 */ /* 0x080fe200078e0217 */
[----:B------:R-:W-:Y:S01]  /*6b90*/  SHF.R.S32.HI R3, RZ, 0x18, R3 ;  /* 0x00000018ff037819 */ /* 0x000fe20000011403 */
[----:B------:R-:W-:Y:S01]  /*6ba0*/  IMAD R30, R38, R35, RZ ;  /* 0x00000023261e7224 */ /* 0x000fe200078e02ff */
[----:B------:R-:W-:Y:S01]  /*6bb0*/  SHF.R.S32.HI R0, RZ, 0x18, R46 ;  /* 0x00000018ff007819 */ /* 0x000fe2000001142e */
[-C--:B------:R-:W-:Y:S01]  /*6bc0*/  IMAD R24, R2, R40.reuse, R24 ;  /* 0x0000002802187224 */ /* 0x080fe200078e0218 */
[----:B------:R-:W-:Y:S01]  /*6bd0*/  PRMT R2, R47, 0x8880, RZ ;  /* 0x000088802f027816 */ /* 0x000fe200000000ff */
[-C--:B------:R-:W-:Y:S01]  /*6be0*/  IMAD R25, R3, R40.reuse, R25 ;  /* 0x0000002803197224 */ /* 0x080fe200078e0219 */
[C---:B------:R-:W-:Y:S01]  /*6bf0*/  SHF.L.U32 R3, R47.reuse, 0x10, RZ ;  /* 0x000000102f037819 */ /* 0x040fe200000006ff */
[----:B------:R-:W-:Y:S01]  /*6c00*/  IMAD.SHL.U32 R4, R47, 0x100, RZ ;  /* 0x000001002f047824 */ /* 0x000fe200078e00ff */
[----:B------:R-:W-:Y:S01]  /*6c10*/  SHF.R.S32.HI R5, RZ, 0x18, R47 ;  /* 0x00000018ff057819 */ /* 0x000fe2000001142f */
[-C--:B------:R-:W-:Y:S01]  /*6c20*/  IMAD R26, R0, R40.reuse, R26 ;  /* 0x00000028001a7224 */ /* 0x080fe200078e021a */
[----:B------:R-:W-:Y:S01]  /*6c30*/  SHF.R.S32.HI R3, RZ, 0x18, R3 ;  /* 0x00000018ff037819 */ /* 0x000fe20000011403 */
[-C--:B------:R-:W-:Y:S01]  /*6c40*/  IMAD R27, R2, R40.reuse, R27 ;  /* 0x00000028021b7224 */ /* 0x080fe200078e021b */
[----:B------:R-:W-:Y:S02]  /*6c50*/  SHF.R.S32.HI R4, RZ, 0x18, R4 ;  /* 0x00000018ff047819 */ /* 0x000fe40000011404 */
[----:B------:R-:W-:Y:S01]  /*6c60*/  I2IP.S8.S32.SAT R17, R18, R17, RZ ;  /* 0x0000001112117239 */ /* 0x000fe200000014ff */
[-C--:B------:R-:W-:Y:S01]  /*6c70*/  IMAD R28, R3, R40.reuse, R28 ;  /* 0x00000028031c7224 */ /* 0x080fe200078e021c */
[----:B------:R-:W-:Y:S01]  /*6c80*/  I2IP.S8.S32.SAT R21, R22, R21, RZ ;  /* 0x0000001516157239 */ /* 0x000fe200000014ff */
[-C--:B------:R-:W-:Y:S01]  /*6c90*/  IMAD R29, R4, R40.reuse, R29 ;  /* 0x00000028041d7224 */ /* 0x080fe200078e021d */
[----:B------:R-:W-:Y:S01]  /*6ca0*/  I2IP.S8.S32.SAT R16, R16, R15, R17 ;  /* 0x0000000f10107239 */ /* 0x000fe20000001411 */
[----:B------:R-:W-:Y:S01]  /*6cb0*/  IMAD R30, R5, R40, R30 ;  /* 0x00000028051e7224 */ /* 0x000fe200078e021e */
[----:B------:R-:W-:Y:S02]  /*6cc0*/  I2IP.S8.S32.SAT R17, R20, R19, R21 ;  /* 0x0000001314117239 */ /* 0x000fe40000001415 */
[----:B------:R-:W-:Y:S02]  /*6cd0*/  I2IP.S8.S32.SAT R18, R26, R25, RZ ;  /* 0x000000191a127239 */ /* 0x000fe400000014ff */
[----:B------:R-:W-:Y:S02]  /*6ce0*/  I2IP.S8.S32.SAT R19, R30, R29, RZ ;  /* 0x0000001d1e137239 */ /* 0x000fe400000014ff */
[----:B------:R-:W-:Y:S02]  /*6cf0*/  I2IP.S8.S32.SAT R18, R24, R23, R18 ;  /* 0x0000001718127239 */ /* 0x000fe40000001412 */
[----:B------:R-:W-:Y:S02]  /*6d00*/  I2IP.S8.S32.SAT R19, R28, R27, R19 ;  /* 0x0000001b1c137239 */ /* 0x000fe40000001413 */
[----:B------:R-:W-:Y:S02]  /*6d10*/  LEA R0, R82, UR44, 0x3 ;  /* 0x0000002c52007c11 */ /* 0x000fe4000f8e18ff */
[----:B------:R-:W-:Y:S01]  /*6d20*/  @P6 SHF.L.U32 R2, R81, 0x1f, RZ ;  /* 0x0000001f51026819 */ /* 0x000fe200000006ff */
[----:B------:R1:W-:Y:S01]  /*6d30*/  STS.128 [R89+0x4210], R16 ;  /* 0x0042101059007388 */ /* 0x0003e20000000c00 */
[----:B------:R-:W-:Y:S01]  /*6d40*/  @!PT LDS RZ, [RZ] ;  /* 0x00000000fffff984 */ /* 0x000fe20000000800 */
[----:B------:R-:W-:Y:S01]  /*6d50*/  @!PT LDS RZ, [RZ] ;  /* 0x00000000fffff984 */ /* 0x000fe20000000800 */
[----:B------:R-:W-:Y:S01]  /*6d60*/  @!PT LDS RZ, [RZ] ;  /* 0x00000000fffff984 */ /* 0x000fe20000000800 */
[----:B------:R-:W-:Y:S01]  /*6d70*/  @!PT LDS RZ, [RZ] ;  /* 0x00000000fffff984 */ /* 0x000fe20000000800 */
[----:B------:R2:W-:Y:S07]  /*6d80*/  MEMBAR.ALL.CTA ;  /* 0x0000000000007992 */ /* 0x0005ee0000008000 */
[----:B--2---:R-:W2:Y:S02]  /*6d90*/  FENCE.VIEW.ASYNC.S ;  /* 0x00000000000073c6 */ /* 0x004ea40000000000 */
[----:B--2---:R-:W-:Y:S06]  /*6da0*/  BAR.SYNC.DEFER_BLOCKING 0x1, 0x80 ;  /* 0x0042000000007b1d */ /* 0x004fec0000010000 */
[----:B------:R-:W-:Y:S05]  /*6db0*/  @P0 BRA `(.L_x_107) ;  /* 0x0000000000280947 */ /* 0x000fea0003800000 */
[----:B------:R-:W-:Y:S01]  /*6dc0*/  UIADD3 UR4, UPT, UPT, UR44, 0x4200, URZ ;  /* 0x000042002c047890 */ /* 0x000fe2000fffe0ff */
[----:B------:R-:W-:Y:S05]  /*6dd0*/  UMOV UR51, UR36 ;  /* 0x0000002400337c82 */ /* 0x000fea0008000000 */
[----:B------:R-:W-:Y:S01]  /*6de0*/  MOV R86, UR4 ;  /* 0x0000000400567c02 */ /* 0x000fe20008000f00 */
[----:B------:R-:W-:Y:S03]  /*6df0*/  UIADD3 UR4, UP0, UPT, UR62, 0x680, URZ ;  /* 0x000006803e047890 */ /* 0x000fe6000ff1e0ff */
[----:B------:R-:W-:Y:S01]  /*6e00*/  R2UR UR48, R86 ;  /* 0x00000000563072ca */ /* 0x000fe200000e0000 */
[----:B------:R-:W-:Y:S11]  /*6e10*/  UIADD3.X UR5, UPT, UPT, URZ, UR63, URZ, UP0, !UPT ;  /* 0x0000003fff057290 */ /* 0x000ff600087fe4ff */
[----:B------:R-:W-:Y:S01]  /*6e20*/  @!UPT UIADD3 URZ, UPT, UPT, URZ, URZ, URZ ;  /* 0x000000fffffff290 */ /* 0x000fe2000fffe0ff */
[----:B------:R2:W-:Y:S01]  /*6e30*/  UTMASTG.3D [UR48], [UR4] ;  /* 0x00000030040073b5 */ /* 0x0005e20008010000 */
[----:B------:R0:W-:Y:S01]  /*6e40*/  UTMACMDFLUSH ;  /* 0x00000000000079b7 */ /* 0x0001e20000000000 */
[----:B--2---:R-:W-:Y:S04]  /*6e50*/  DEPBAR.LE SB0, 0x1 ;  /* 0x000080400000791a */ /* 0x004fe80000000000 */
.L_x_107:
[----:B------:R-:W-:Y:S05]  /*6e60*/  BSYNC.RECONVERGENT B0 ;  /* 0x0000000000007941 */ /* 0x000fea0003800200 */
.L_x_106:
[----:B------:R-:W-:Y:S06]  /*6e70*/  BAR.SYNC.DEFER_BLOCKING 0x1, 0x80 ;  /* 0x0042000000007b1d */ /* 0x000fec0000010000 */
[----:B------:R-:W2:Y:S01]  /*6e80*/  @P6 SYNCS.PHASECHK.TRANS64.TRYWAIT P0, [R0+URZ+0x50], R2 ;  /* 0x00005002000065a7 */ /* 0x000ea200080011ff */
[----:B------:R-:W-:Y:S01]  /*6e90*/  BSSY B1, `(.L_x_108) ;  /* 0x000001f000017945 */ /* 0x000fe20003800000 */
[----:B--2---:R-:W-:Y:S03]  /*6ea0*/  @P6 SEL R53, RZ, 0x1, !P0 ;  /* 0x00000001ff356807 */ /* 0x004fe60004000000 */
[----:B------:R-:W-:Y:S05]  /*6eb0*/  @!P6 BRA `(.L_x_109) ;  /* 0x000000000070e947 */ /* 0x000fea0003800000 */
[----:B------:R-:W-:Y:S01]  /*6ec0*/  ISETP.NE.AND P1, PT, R54, RZ, PT ;  /* 0x000000ff3600720c */ /* 0x000fe20003f25270 */
[----:B------:R-:W-:Y:S01]  /*6ed0*/  BSSY B0, `(.L_x_110) ;  /* 0x0000008000007945 */ /* 0x000fe20003800000 */
[----:B------:R-:W-:Y:S11]  /*6ee0*/  ISETP.NE.AND P0, PT, R53, RZ, PT ;  /* 0x000000ff3500720c */ /* 0x000ff60003f05270 */
[----:B------:R-:W-:Y:S04]  /*6ef0*/  @P1 IMAD R4, R82, 0x1000, R60 ;  /* 0x0000100052041824 */ /* 0x000fe800078e023c */
[----:B------:R-:W-:Y:S01]  /*6f00*/  @P1 IMAD.IADD R3, R55, 0x1, R4 ;  /* 0x0000000137031824 */ /* 0x000fe200078e0204 */
[----:B------:R-:W-:Y:S06]  /*6f10*/  @P0 BRA `(.L_x_111) ;  /* 0x00000000000c0947 */ /* 0x000fec0003800000 */
[----:B------:R-:W-:Y:S04]  /*6f20*/  SHF.L.U32 R2, R81, 0x1f, RZ ;  /* 0x0000001f51027819 */ /* 0x000fe800000006ff */
[----:B------:R-:W2:Y:S02]  /*6f30*/  SYNCS.PHASECHK.TRANS64.TRYWAIT P0, [R0+URZ+0x50], R2 ;  /* 0x00005002000075a7 */ /* 0x000ea400080011ff */
[----:B--2---:R-:W-:Y:S05]  /*6f40*/  @!P0 BRA `(.L_x_112) ;  /* 0x0000003000f88947 */ /* 0x004fea0003800000 */
.L_x_111:
[----:B------:R-:W-:Y:S05]  /*6f50*/  BSYNC B0 ;  /* 0x0000000000007941 */ /* 0x000fea0003800000 */
.L_x_110:
[----:B------:R-:W-:Y:S01]  /*6f60*/  ISETP.NE.AND P0, PT, R54, RZ, PT ;  /* 0x000000ff3600720c */ /* 0x000fe20003f05270 */
[----:B--2---:R-:W-:Y:S02]  /*6f70*/  VIADD R2, R0, 0x70 ;  /* 0x0000007000027836 */ /* 0x004fe40000000000 */
[----:B------:R-:W-:Y:S02]  /*6f80*/  IMAD.U32 R0, RZ, RZ, UR45 ;  /* 0x0000002dff007e24 */ /* 0x000fe4000f8e00ff */
[----:B------:R-:W-:Y:S03]  /*6f90*/  VIADD R82, R82, 0x1 ;  /* 0x0000000152527836 */ /* 0x000fe60000000000 */
[----:B------:R-:W-:Y:S05]  /*6fa0*/  PRMT R0, R0, 0x654, R2 ;  /* 0x0000065400007816 */ /* 0x000fea0000000002 */
[----:B------:R2:W3:Y:S04]  /*6fb0*/  @P0 LDS.128 R48, [R4+0x200] ;  /* 0x0002000004300984 */ /* 0x0004e80000000c00 */
        /* <DEDUP_REMOVED lines=11> */
[----:B--23--:R-:W-:Y:S02]  /*7070*/  LOP3.LUT R81, R81, R0, RZ, 0x3c, !PT ;  /* 0x0000000051517212 */ /* 0x00cfe400078e3cff */
.L_x_109:
[----:B------:R-:W-:Y:S05]  /*7080*/  BSYNC B1 ;  /* 0x0000000000017941 */ /* 0x000fea0003800000 */
.L_x_108:
[----:B------:R-:W-:Y:S05]  /*7090*/  VIADD R0, R39, 0x40 ;  /* 0x0000004027007836 */ /* 0x000fea0000000000 */
[----:B------:R-:W-:Y:S04]  /*70a0*/  SHF.R.U32.HI R0, RZ, 0x15, R0 ;  /* 0x00000015ff007819 */ /* 0x000fe80000011600 */
[----:B------:R-:W-:Y:S11]  /*70b0*/  LOP3.LUT P0, RZ, R0, 0x3, R75, 0x48, !PT ;  /* 0x0000000300ff7812 */ /* 0x000ff6000780484b */
[----:B------:R-:W-:Y:S02]  /*70c0*/  @!UPT UIADD3 URZ, UPT, UPT, URZ, URZ, URZ ;  /* 0x000000fffffff290 */ /* 0x000fe4000fffe0ff */
[----:B------:R-:W-:Y:S05]  /*70d0*/  @!P0 BRA `(.L_x_113) ;  /* 0x0000000000408947 */ /* 0x000fea0003800000 */
[----:B------:R-:W2:Y:S01]  /*70e0*/  LDCU.64 UR8, c[0x4][0x78] ;  /* 0x01000f00ff0877ac */ /* 0x000ea20008000a00 */
[----:B------:R-:W-:Y:S01]  /*70f0*/  MOV R3, 0x0 ;  /* 0x0000000000037802 */ /* 0x000fe20000000f00 */
[----:B------:R-:W-:Y:S02]  /*7100*/  HFMA2 R12, -RZ, RZ, 0, 5.9604644775390625e-08 ;  /* 0x00000001ff0c7431 */ /* 0x000fe400000001ff */
[----:B------:R-:W-:Y:S02]  /*7110*/  IMAD.MOV.U32 R8, RZ, RZ, 0x192 ;  /* 0x00000192ff087424 */ /* 0x000fe400078e00ff */
[----:B------:R-:W-:Y:S01]  /*7120*/  IMAD.MOV.U32 R13, RZ, RZ, RZ ;  /* 0x000000ffff0d7224 */ /* 0x000fe200078e00ff */
[----:B------:R-:W3:Y:S01]  /*7130*/  LDCU.64 UR6, c[0x4][0x80] ;  /* 0x01001000ff0677ac */ /* 0x000ee20008000a00 */
[----:B------:R-:W1:Y:S01]  /*7140*/  LDC.64 R2, c[0x4][R3] ;  /* 0x0100000003027b82 */ /* 0x000e620000000a00 */
[----:B------:R-:W5:Y:S01]  /*7150*/  LDCU.64 UR4, c[0x4][0x18] ;  /* 0x01000300ff0477ac */ /* 0x000f620008000a00 */
[----:B--2---:R-:W-:Y:S01]  /*7160*/  MOV R5, UR9 ;  /* 0x0000000900057c02 */ /* 0x004fe20008000f00 */
[----:B------:R-:W-:Y:S01]  /*7170*/  IMAD.U32 R4, RZ, RZ, UR8 ;  /* 0x00000008ff047e24 */ /* 0x000fe2000f8e00ff */
[----:B---3--:R-:W-:Y:S01]  /*7180*/  MOV R7, UR7 ;  /* 0x0000000700077c02 */ /* 0x008fe20008000f00 */
[----:B------:R-:W-:Y:S01]  /*7190*/  IMAD.U32 R6, RZ, RZ, UR6 ;  /* 0x00000006ff067e24 */ /* 0x000fe2000f8e00ff */
[----:B-----5:R-:W-:Y:S01]  /*71a0*/  MOV R11, UR5 ;  /* 0x00000005000b7c02 */ /* 0x020fe20008000f00 */
[----:B------:R-:W-:Y:S02]  /*71b0*/  IMAD.U32 R10, RZ, RZ, UR4 ;  /* 0x00000004ff0a7e24 */ /* 0x000fe4000f8e00ff */
[----:B------:R-:W-:Y:S07]  /*71c0*/  LEPC R20, `(.L_x_113) ;  /* 0x000000001014794e */ /* 0x000fee0000000000 */
[----:B-1--4-:R-:W-:Y:S05]  /*71d0*/  CALL.ABS.NOINC R2 ;  /* 0x0000000002007343 */ /* 0x012fea0003c00000 */
.L_x_113:
[C---:B------:R-:W-:Y:S01]  /*71e0*/  SHF.L.U32 R2, R48.reuse, 0x10, RZ ;  /* 0x0000001030027819 */ /* 0x040fe200000006ff */
[----:B------:R-:W-:Y:S05]  /*71f0*/  WARPSYNC.ALL ;  /* 0x0000000000007948 */ /* 0x000fea0003800000 */
[----:B------:R-:W-:Y:S01]  /*7200*/  R2UR UR4, R39 ;  /* 0x00000000270472ca */ /* 0x000fe200000e0000 */
[----:B------:R-:W-:Y:S01]  /*7210*/  BSSY.RECONVERGENT B0, `(.L_x_114) ;  /* 0x0000099000007945 */ /* 0x000fe20003800200 */
[C---:B------:R-:W-:Y:S02]  /*7220*/  PRMT R3, R48.reuse, 0x8880, RZ ;  /* 0x0000888030037816 */ /* 0x040fe400000000ff */
[----:B------:R-:W-:Y:S02]  /*7230*/  SHF.L.U32 R41, R48, 0x8, RZ ;  /* 0x0000000830297819 */ /* 0x000fe400000006ff */
[C---:B------:R-:W-:Y:S02]  /*7240*/  SHF.L.U32 R42, R49.reuse, 0x10, RZ ;  /* 0x00000010312a7819 */ /* 0x040fe400000006ff */
[----:B------:R-:W-:Y:S02]  /*7250*/  SHF.L.U32 R43, R49, 0x8, RZ ;  /* 0x00000008312b7819 */ /* 0x000fe400000006ff */
[----:B------:R-:W-:Y:S02]  /*7260*/  SHF.R.S32.HI R42, RZ, 0x18, R42 ;  /* 0x00000018ff2a7819 */ /* 0x000fe4000001142a */
[----:B------:R-:W-:Y:S01]  /*7270*/  SHF.R.S32.HI R43, RZ, 0x18, R43 ;  /* 0x00000018ff2b7819 */ /* 0x000fe2000001142b */
[----:B-1----:R-:W-:Y:S01]  /*7280*/  LDTM.16dp32bit_t0_t15.x32 R4, tmem[UR4+0x40] ;  /* 0x00004004000479ee */ /* 0x002fe20008a80000 */
[----:B------:R-:W1:Y:S01]  /*7290*/  LDTM.16dp32bit_t16_t31.x32 R4, tmem[UR4+0x60] ;  /* 0x00006004000479ee */ /* 0x000e620008aa0000 */
[----:B------:R-:W-:Y:S02]  /*72a0*/  ISETP.NE.AND P0, PT, R87, RZ, PT ;  /* 0x000000ff5700720c */ /* 0x000fe40003f05270 */
        /* <DEDUP_REMOVED lines=16> */
[----:B------:R-:W-:Y:S01]  /*73b0*/  IMAD R5, R38, R9, RZ ;  /* 0x0000000926057224 */ /* 0x000fe200078e02ff */
[----:B------:R-:W-:Y:S01]  /*73c0*/  PRMT R7, R50, 0x8880, RZ ;  /* 0x0000888032077816 */ /* 0x000fe200000000ff */
[----:B------:R-:W-:Y:S01]  /*73d0*/  IMAD R12, R38, R16, RZ ;  /* 0x00000010260c7224 */ /* 0x000fe200078e02ff */
[----:B------:R-:W-:Y:S01]  /*73e0*/  I2IP.S8.S32.SAT R56, R2, R0, R56 ;  /* 0x0000000002387239 */ /* 0x000fe20000001438 */
[C---:B------:R-:W-:Y:S01]  /*73f0*/  IMAD R9, R38.reuse, R13, RZ ;  /* 0x0000000d26097224 */ /* 0x040fe200078e02ff */
[----:B------:R-:W-:Y:S01]  /*7400*/  SHF.R.S32.HI R3, RZ, 0x18, R49 ;  /* 0x00000018ff037819 */ /* 0x000fe20000011431 */
[----:B------:R-:W-:Y:S01]  /*7410*/  IMAD R16, R38, R20, RZ ;  /* 0x0000001426107224 */ /* 0x000fe200078e02ff */
[----:B----4-:R-:W-:Y:S01]  /*7420*/  SHF.L.U32 R0, R44, 0x10, RZ ;  /* 0x000000102c007819 */ /* 0x010fe200000006ff */
[----:B------:R-:W-:Y:S01]  /*7430*/  IMAD R13, R38, R17, RZ ;  /* 0x00000011260d7224 */ /* 0x000fe200078e02ff */
[----:B------:R-:W-:Y:S01]  /*7440*/  SHF.L.U32 R2, R44, 0x8, RZ ;  /* 0x000000082c027819 */ /* 0x000fe200000006ff */
[C---:B------:R-:W-:Y:S01]  /*7450*/  IMAD R20, R38.reuse, R24, RZ ;  /* 0x0000001826147224 */ /* 0x040fe200078e02ff */
[----:B------:R-:W-:Y:S01]  /*7460*/  SHF.R.S32.HI R0, RZ, 0x18, R0 ;  /* 0x00000018ff007819 */ /* 0x000fe20000011400 */
[C---:B------:R-:W-:Y:S01]  /*7470*/  IMAD R17, R38.reuse, R21, RZ ;  /* 0x0000001526117224 */ /* 0x040fe200078e02ff */
[----:B------:R-:W-:Y:S01]  /*7480*/  SHF.R.S32.HI R2, RZ, 0x18, R2 ;  /* 0x00000018ff027819 */ /* 0x000fe20000011402 */
[C---:B------:R-:W-:Y:S02]  /*7490*/  IMAD R24, R38.reuse, R28, RZ ;  /* 0x0000001c26187224 */ /* 0x040fe400078e02ff */
[C---:B------:R-:W-:Y:S02]  /*74a0*/  IMAD R6, R38.reuse, R10, RZ ;  /* 0x0000000a26067224 */ /* 0x040fe400078e02ff */
[C---:B------:R-:W-:Y:S02]  /*74b0*/  IMAD R21, R38.reuse, R25, RZ ;  /* 0x0000001926157224 */ /* 0x040fe400078e02ff */
[----:B------:R-:W-:Y:S01]  /*74c0*/  IMAD R28, R38, R32, RZ ;  /* 0x00000020261c7224 */ /* 0x000fe200078e02ff */
[----:B------:R-:W-:Y:S01]  /*74d0*/  SHF.L.U32 R32, R50, 0x10, RZ ;  /* 0x0000001032207819 */ /* 0x000fe200000006ff */
[-C--:B------:R-:W-:Y:S02]  /*74e0*/  IMAD R4, R41, R40.reuse, R4 ;  /* 0x0000002829047224 */ /* 0x080fe400078e0204 */
[----:B------:R-:W-:Y:S01]  /*74f0*/  IMAD R25, R38, R29, RZ ;  /* 0x0000001d26197224 */ /* 0x000fe200078e02ff */
[----:B------:R-:W-:Y:S01]  /*7500*/  SHF.R.S32.HI R32, RZ, 0x18, R32 ;  /* 0x00000018ff207819 */ /* 0x000fe20000011420 */
[----:B------:R-:W-:Y:S02]  /*7510*/  IMAD R5, R42, R40, R5 ;  /* 0x000000282a057224 */ /* 0x000fe400078e0205 */
[----:B------:R-:W-:Y:S01]  /*7520*/  IMAD R29, R38, R33, RZ ;  /* 0x00000021261d7224 */ /* 0x000fe200078e02ff */
[----:B------:R-:W-:Y:S01]  /*7530*/  SHF.L.U32 R33, R50, 0x8, RZ ;  /* 0x0000000832217819 */ /* 0x000fe200000006ff */
[C---:B------:R-:W-:Y:S02]  /*7540*/  IMAD R11, R38.reuse, R11, RZ ;  /* 0x0000000b260b7224 */ /* 0x040fe400078e02ff */
[C---:B------:R-:W-:Y:S01]  /*7550*/  IMAD R10, R38.reuse, R14, RZ ;  /* 0x0000000e260a7224 */ /* 0x040fe200078e02ff */
[----:B------:R-:W-:Y:S01]  /*7560*/  SHF.R.S32.HI R33, RZ, 0x18, R33 ;  /* 0x00000018ff217819 */ /* 0x000fe20000011421 */
[----:B------:R-:W-:Y:S02]  /*7570*/  IMAD R6, R43, R40, R6 ;  /* 0x000000282b067224 */ /* 0x000fe400078e0206 */
[C---:B------:R-:W-:Y:S02]  /*7580*/  IMAD R14, R38.reuse, R18, RZ ;  /* 0x00000012260e7224 */ /* 0x040fe400078e02ff */
[C---:B------:R-:W-:Y:S02]  /*7590*/  IMAD R18, R38.reuse, R22, RZ ;  /* 0x0000001626127224 */ /* 0x040fe400078e02ff */
[----:B------:R-:W-:Y:S01]  /*75a0*/  IMAD R11, R3, R40, R11 ;  /* 0x00000028030b7224 */ /* 0x000fe200078e020b */
[----:B------:R-:W-:Y:S01]  /*75b0*/  PRMT R3, R51, 0x8880, RZ ;  /* 0x0000888033037816 */ /* 0x000fe200000000ff */
[C---:B------:R-:W-:Y:S02]  /*75c0*/  IMAD R22, R38.reuse, R26, RZ ;  /* 0x0000001a26167224 */ /* 0x040fe400078e02ff */
[C---:B------:R-:W-:Y:S01]  /*75d0*/  IMAD R26, R38.reuse, R30, RZ ;  /* 0x0000001e261a7224 */ /* 0x040fe200078e02ff */
[----:B------:R-:W-:Y:S01]  /*75e0*/  I2IP.S8.S32.SAT R11, R11, R6, RZ ;  /* 0x000000060b0b7239 */ /* 0x000fe200000014ff */
[----:B------:R-:W-:Y:S01]  /*75f0*/  IMAD R8, R7, R40, R8 ;  /* 0x0000002807087224 */ /* 0x000fe200078e0208 */
[----:B------:R-:W-:Y:S01]  /*7600*/  SHF.L.U32 R6, R51, 0x10, RZ ;  /* 0x0000001033067819 */ /* 0x000fe200000006ff */
[----:B------:R-:W-:Y:S01]  /*7610*/  IMAD R30, R38, R34, RZ ;  /* 0x00000022261e7224 */ /* 0x000fe200078e02ff */
[----:B------:R-:W-:Y:S01]  /*7620*/  SHF.R.S32.HI R34, RZ, 0x18, R50 ;  /* 0x00000018ff227819 */ /* 0x000fe20000011432 */
[----:B------:R-:W-:Y:S01]  /*7630*/  IMAD R9, R32, R40, R9 ;  /* 0x0000002820097224 */ /* 0x000fe200078e0209 */
[----:B------:R-:W-:Y:S01]  /*7640*/  SHF.R.S32.HI R6, RZ, 0x18, R6 ;  /* 0x00000018ff067819 */ /* 0x000fe20000011406 */
[----:B------:R-:W-:Y:S01]  /*7650*/  IMAD R15, R38, R15, RZ ;  /* 0x0000000f260f7224 */ /* 0x000fe200078e02ff */
[----:B------:R-:W-:Y:S01]  /*7660*/  I2IP.S8.S32.SAT R57, R5, R4, R11 ;  /* 0x0000000405397239 */ /* 0x000fe2000000140b */
[-C--:B------:R-:W-:Y:S01]  /*7670*/  IMAD R10, R33, R40.reuse, R10 ;  /* 0x00000028210a7224 */ /* 0x080fe200078e020a */
[----:B------:R-:W-:Y:S01]  /*7680*/  SHF.L.U32 R5, R45, 0x10, RZ ;  /* 0x000000102d057819 */ /* 0x000fe200000006ff */
[----:B------:R-:W-:Y:S01]  /*7690*/  IMAD.SHL.U32 R7, R51, 0x100, RZ ;  /* 0x0000010033077824 */ /* 0x000fe200078e00ff */
[----:B------:R-:W-:Y:S01]  /*76a0*/  PRMT R4, R45, 0x8880, RZ ;  /* 0x000088802d047816 */ /* 0x000fe200000000ff */
[-C--:B------:R-:W-:Y:S01]  /*76b0*/  IMAD R15, R34, R40.reuse, R15 ;  /* 0x00000028220f7224 */ /* 0x080fe200078e020f */
[----:B------:R-:W-:Y:S01]  /*76c0*/  SHF.R.S32.HI R5, RZ, 0x18, R5 ;  /* 0x00000018ff057819 */ /* 0x000fe20000011405 */
[-C--:B------:R-:W-:Y:S01]  /*76d0*/  IMAD R12, R3, R40.reuse, R12 ;  /* 0x00000028030c7224 */ /* 0x080fe200078e020c */
[----:B------:R-:W-:Y:S01]  /*76e0*/  SHF.R.S32.HI R7, RZ, 0x18, R7 ;  /* 0x00000018ff077819 */ /* 0x000fe20000011407 */
[----:B------:R-:W-:Y:S01]  /*76f0*/  IMAD R13, R6, R40, R13 ;  /* 0x00000028060d7224 */ /* 0x000fe200078e020d */
[----:B------:R-:W-:Y:S01]  /*7700*/  I2IP.S8.S32.SAT R15, R15, R10, RZ ;  /* 0x0000000a0f0f7239 */ /* 0x000fe200000014ff */
[----:B------:R-:W-:Y:S01]  /*7710*/  IMAD R19, R38, R19, RZ ;  /* 0x0000001326137224 */ /* 0x000fe200078e02ff */
[----:B------:R-:W-:Y:S01]  /*7720*/  SHF.R.S32.HI R10, RZ, 0x18, R51 ;  /* 0x00000018ff0a7819 */ /* 0x000fe20000011433 */
[----:B------:R-:W-:Y:S01]  /*7730*/  IMAD R14, R7, R40, R14 ;  /* 0x00000028070e7224 */ /* 0x000fe200078e020e */
[----:B------:R-:W-:Y:S01]  /*7740*/  PRMT R3, R44, 0x8880, RZ ;  /* 0x000088802c037816 */ /* 0x000fe200000000ff */
[----:B------:R-:W-:Y:S01]  /*7750*/  IMAD R23, R38, R23, RZ ;  /* 0x0000001726177224 */ /* 0x000fe200078e02ff */
[----:B------:R-:W-:Y:S01]  /*7760*/  I2IP.S8.S32.SAT R58, R9, R8, R15 ;  /* 0x00000008093a7239 */ /* 0x000fe2000000140f */
[-C--:B------:R-:W-:Y:S02]  /*7770*/  IMAD R19, R10, R40.reuse, R19 ;  /* 0x000000280a137224 */ /* 0x080fe400078e0213 */
[-C--:B------:R-:W-:Y:S01]  /*7780*/  IMAD R16, R3, R40.reuse, R16 ;  /* 0x0000002803107224 */ /* 0x080fe200078e0210 */
[----:B------:R-:W-:Y:S01]  /*7790*/  SHF.R.S32.HI R3, RZ, 0x18, R44 ;  /* 0x00000018ff037819 */ /* 0x000fe2000001142c */
[----:B------:R-:W-:Y:S01]  /*77a0*/  IMAD R17, R0, R40, R17 ;  /* 0x0000002800117224 */ /* 0x000fe200078e0211 */
[----:B------:R-:W-:Y:S01]  /*77b0*/  I2IP.S8.S32.SAT R14, R19, R14, RZ ;  /* 0x0000000e130e7239 */ /* 0x000fe200000014ff */
[----:B------:R-:W-:Y:S02]  /*77c0*/  IMAD.SHL.U32 R0, R45, 0x100, RZ ;  /* 0x000001002d007824 */ /* 0x000fe400078e00ff */
[-C--:B------:R-:W-:Y:S01]  /*77d0*/  IMAD R18, R2, R40.reuse, R18 ;  /* 0x0000002802127224 */ /* 0x080fe200078e0212 */
[----:B------:R-:W-:Y:S01]  /*77e0*/  SHF.R.S32.HI R2, RZ, 0x18, R45 ;  /* 0x00000018ff027819 */ /* 0x000fe2000001142d */
[-C--:B------:R-:W-:Y:S01]  /*77f0*/  IMAD R23, R3, R40.reuse, R23 ;  /* 0x0000002803177224 */ /* 0x080fe200078e0217 */
[----:B------:R-:W-:Y:S01]  /*7800*/  SHF.R.S32.HI R0, RZ, 0x18, R0 ;  /* 0x00000018ff007819 */ /* 0x000fe20000011400 */
[-C--:B------:R-:W-:Y:S01]  /*7810*/  IMAD R20, R4, R40.reuse, R20 ;  /* 0x0000002804147224 */ /* 0x080fe200078e0214 */
[C---:B------:R-:W-:Y:S01]  /*7820*/  SHF.L.U32 R4, R46.reuse, 0x10, RZ ;  /* 0x000000102e047819 */ /* 0x040fe200000006ff */
[-C--:B------:R-:W-:Y:S01]  /*7830*/  IMAD R21, R5, R40.reuse, R21 ;  /* 0x0000002805157224 */ /* 0x080fe200078e0215 */
[----:B------:R-:W-:Y:S01]  /*7840*/  PRMT R3, R46, 0x8880, RZ ;  /* 0x000088802e037816 */ /* 0x000fe200000000ff */
[----:B------:R-:W-:Y:S01]  /*7850*/  IMAD R27, R38, R27, RZ ;  /* 0x0000001b261b7224 */ /* 0x000fe200078e02ff */
[----:B------:R-:W-:Y:S01]  /*7860*/  SHF.L.U32 R5, R46, 0x8, RZ ;  /* 0x000000082e057819 */ /* 0x000fe200000006ff */
[-C--:B------:R-:W-:Y:S01]  /*7870*/  IMAD R22, R0, R40.reuse, R22 ;  /* 0x0000002800167224 */ /* 0x080fe200078e0216 */
[----:B------:R-:W-:Y:S01]  /*7880*/  SHF.R.S32.HI R4, RZ, 0x18, R4 ;  /* 0x00000018ff047819 */ /* 0x000fe20000011404 */
[-C--:B------:R-:W-:Y:S01]  /*7890*/  IMAD R27, R2, R40.reuse, R27 ;  /* 0x00000028021b7224 */ /* 0x080fe200078e021b */
[----:B------:R-:W-:Y:S01]  /*78a0*/  SHF.R.S32.HI R5, RZ, 0x18, R5 ;  /* 0x00000018ff057819 */ /* 0x000fe20000011405 */
[-C--:B------:R-:W-:Y:S01]  /*78b0*/  IMAD R24, R3, R40.reuse, R24 ;  /* 0x0000002803187224 */ /* 0x080fe200078e0218 */
[C---:B------:R-:W-:Y:S01]  /*78c0*/  SHF.L.U32 R3, R47.reuse, 0x10, RZ ;  /* 0x000000102f037819 */ /* 0x040fe200000006ff */
[-C--:B------:R-:W-:Y:S01]  /*78d0*/  IMAD R25, R4, R40.reuse, R25 ;  /* 0x0000002804197224 */ /* 0x080fe200078e0219 */
[----:B------:R-:W-:Y:S01]  /*78e0*/  SHF.R.S32.HI R0, RZ, 0x18, R46 ;  /* 0x00000018ff007819 */ /* 0x000fe2000001142e */
[----:B------:R-:W-:Y:S01]  /*78f0*/  IMAD R31, R38, R31, RZ ;  /* 0x0000001f261f7224 */ /* 0x000fe200078e02ff */
[----:B------:R-:W-:Y:S01]  /*7900*/  PRMT R2, R47, 0x8880, RZ ;  /* 0x000088802f027816 */ /* 0x000fe200000000ff */
[-C--:B------:R-:W-:Y:S01]  /*7910*/  IMAD R26, R5, R40.reuse, R26 ;  /* 0x00000028051a7224 */ /* 0x080fe200078e021a */
[----:B------:R-:W-:Y:S01]  /*7920*/  SHF.L.U32 R4, R47, 0x8, RZ ;  /* 0x000000082f047819 */ /* 0x000fe200000006ff */
[-C--:B------:R-:W-:Y:S01]  /*7930*/  IMAD R31, R0, R40.reuse, R31 ;  /* 0x00000028001f7224 */ /* 0x080fe200078e021f */
[----:B------:R-:W-:Y:S01]  /*7940*/  SHF.R.S32.HI R3, RZ, 0x18, R3 ;  /* 0x00000018ff037819 */ /* 0x000fe20000011403 */
[-C--:B------:R-:W-:Y:S01]  /*7950*/  IMAD R28, R2, R40.reuse, R28 ;  /* 0x00000028021c7224 */ /* 0x080fe200078e021c */
[----:B------:R-:W-:Y:S01]  /*7960*/  SHF.R.S32.HI R4, RZ, 0x18, R4 ;  /* 0x00000018ff047819 */ /* 0x000fe20000011404 */
[----:B------:R-:W-:Y:S01]  /*7970*/  IMAD R35, R38, R35, RZ ;  /* 0x0000002326237224 */ /* 0x000fe200078e02ff */
[----:B------:R-:W-:Y:S01]  /*7980*/  SHF.R.S32.HI R5, RZ, 0x18, R47 ;  /* 0x00000018ff057819 */ /* 0x000fe2000001142f */
[----:B------:R-:W-:Y:S01]  /*7990*/  IMAD R29, R3, R40, R29 ;  /* 0x00000028031d7224 */ /* 0x000fe200078e021d */
[----:B------:R-:W-:Y:S01]  /*79a0*/  I2IP.S8.S32.SAT R59, R13, R12, R14 ;  /* 0x0000000c0d3b7239 */ /* 0x000fe2000000140e */
[----:B------:R-:W-:Y:S01]  /*79b0*/  IMAD R30, R4, R40, R30 ;  /* 0x00000028041e7224 */ /* 0x000fe200078e021e */
[----:B------:R-:W-:Y:S01]  /*79c0*/  I2IP.S8.S32.SAT R18, R23, R18, RZ ;  /* 0x0000001217127239 */ /* 0x000fe200000014ff */
[----:B------:R-:W-:Y:S01]  /*79d0*/  IMAD R35, R5, R40, R35 ;  /* 0x0000002805237224 */ /* 0x000fe200078e0223 */
[----:B------:R-:W-:Y:S01]  /*79e0*/  I2IP.S8.S32.SAT R22, R27, R22, RZ ;  /* 0x000000161b167239 */ /* 0x000fe200000014ff */
[----:B------:R1:W-:Y:S01]  /*79f0*/  STS.128 [R69+UR44+0x5200], R56 ;  /* 0x0052003845007988 */ /* 0x0003e20008000c2c */
[----:B------:R-:W-:Y:S02]  /*7a00*/  I2IP.S8.S32.SAT R26, R31, R26, RZ ;  /* 0x0000001a1f1a7239 */ /* 0x000fe400000014ff */
[----:B------:R-:W-:Y:S02]  /*7a10*/  I2IP.S8.S32.SAT R19, R35, R30, RZ ;  /* 0x0000001e23137239 */ /* 0x000fe400000014ff */
[----:B------:R-:W-:Y:S02]  /*7a20*/  I2IP.S8.S32.SAT R16, R17, R16, R18 ;  /* 0x0000001011107239 */ /* 0x000fe40000001412 */
[----:B------:R-:W-:Y:S02]  /*7a30*/  I2IP.S8.S32.SAT R17, R21, R20, R22 ;  /* 0x0000001415117239 */ /* 0x000fe40000001416 */
        /* <DEDUP_REMOVED lines=13> */
[----:B------:R-:W-:Y:S02]  /*7b10*/  UIADD3 UR4, UP0, UPT, UR62, 0x680, URZ ;  /* 0x000006803e047890 */ /* 0x000fe4000ff1e0ff */
[----:B------:R-:W-:Y:S02]  /*7b20*/  UIADD3 UR9, UPT, UPT, UR49, 0x40, URZ ;  /* 0x0000004031097890 */ /* 0x000fe4000fffe0ff */
[----:B------:R-:W-:Y:S02]  /*7b30*/  UIADD3 UR8, UPT, UPT, UR44, 0x5200, URZ ;  /* 0x000052002c087890 */ /* 0x000fe4000fffe0ff */
[----:B------:R-:W-:Y:S01]  /*7b40*/  UIADD3.X UR5, UPT, UPT, URZ, UR63, URZ, UP0, !UPT ;  /* 0x0000003fff057290 */ /* 0x000fe200087fe4ff */
[----:B------:R-:W-:Y:S01]  /*7b50*/  UMOV UR10, UR50 ;  /* 0x00000032000a7c82 */ /* 0x000fe20008000000 */
[----:B------:R-:W-:Y:S07]  /*7b60*/  UMOV UR11, UR36 ;  /* 0x00000024000b7c82 */ /* 0x000fee0008000000 */
[----:B------:R2:W-:Y:S01]  /*7b70*/  UTMASTG.3D [UR8], [UR4] ;  /* 0x00000008040073b5 */ /* 0x0005e20008010000 */
[----:B------:R0:W-:Y:S01]  /*7b80*/  UTMACMDFLUSH ;  /* 0x00000000000079b7 */ /* 0x0001e20000000000 */
[----:B--2---:R-:W-:Y:S04]  /*7b90*/  DEPBAR.LE SB0, 0x1 ;  /* 0x000080400000791a */ /* 0x004fe80000000000 */
.L_x_115:
[----:B------:R-:W-:Y:S05]  /*7ba0*/  BSYNC.RECONVERGENT B0 ;  /* 0x0000000000007941 */ /* 0x000fea0003800200 */
.L_x_114:
        /* <DEDUP_REMOVED lines=14> */
.L_x_119:
[----:B------:R-:W-:Y:S05]  /*7c90*/  BSYNC B0 ;  /* 0x0000000000007941 */ /* 0x000fea0003800000 */
.L_x_118:
[----:B------:R-:W-:Y:S01]  /*7ca0*/  ISETP.NE.AND P0, PT, R54, RZ, PT ;  /* 0x000000ff3600720c */ /* 0x000fe20003f05270 */
[----:B------:R-:W-:Y:S11]  /*7cb0*/  VIADD R82, R82, 0x1 ;  /* 0x0000000152527836 */ /* 0x000ff60000000000 */
[----:B------:R-:W-:Y:S01]  /*7cc0*/  @!UPT UIADD3 URZ, UPT, UPT, URZ, URZ, URZ ;  /* 0x000000fffffff290 */ /* 0x000fe2000fffe0ff */
[----:B------:R3:W4:Y:S04]  /*7cd0*/  @P0 LDS.128 R44, [R2+0x210] ;  /* 0x00021000022c0984 */ /* 0x0007280000000c00 */
[----:B------:R1:W1:Y:S01]  /*7ce0*/  @P0 LDS.128 R48, [R3+0x200] ;  /* 0x0002000003300984 */ /* 0x0002620000000c00 */
        /* <DEDUP_REMOVED lines=8> */
[----:B---3--:R-:W-:Y:S02]  /*7d70*/  VIADD R2, R0, 0x70 ;  /* 0x0000007000027836 */ /* 0x008fe40000000000 */
[----:B--2---:R-:W-:Y:S05]  /*7d80*/  IMAD.U32 R0, RZ, RZ, UR45 ;  /* 0x0000002dff007e24 */ /* 0x004fea000f8e00ff */
[----:B------:R-:W-:Y:S04]  /*7d90*/  PRMT R0, R0, 0x654, R2 ;  /* 0x0000065400007816 */ /* 0x000fe80000000002 */
[----:B-----5:R2:W-:Y:S02]  /*7da0*/  SYNCS.ARRIVE.TRANS64.RED.A1T0 RZ, [R0+URZ], RZ ;  /* 0x000000ff00ff79a7 */ /* 0x0205e400081004ff */
[----:B--2---:R-:W-:Y:S04]  /*7db0*/  SEL R0, RZ, 0x1, P0 ;  /* 0x00000001ff007807 */ /* 0x004fe80000000000 */
[----:B-1--4-:R-:W-:Y:S02]  /*7dc0*/  LOP3.LUT R81, R81, R0, RZ, 0x3c, !PT ;  /* 0x0000000051517212 */ /* 0x012fe400078e3cff */
.L_x_117:
[----:B------:R-:W-:Y:S05]  /*7dd0*/  BSYNC B1 ;  /* 0x0000000000017941 */ /* 0x000fea0003800000 */
.L_x_116:
        /* <DEDUP_REMOVED lines=21> */
.L_x_121:
        /* <DEDUP_REMOVED lines=36> */
[----:B------:R-:W-:Y:S01]  /*8170*/  SHF.L.U32 R0, R44, 0x10, RZ ;  /* 0x000000102c007819 */ /* 0x000fe200000006ff */
        /* <DEDUP_REMOVED lines=110> */
[----:B------:R-:W-:Y:S02]  /*8860*/  UIADD3 UR4, UPT, UPT, UR44, 0x4200, URZ ;  /* 0x000042002c047890 */ /* 0x000fe4000fffe0ff */
[----:B------:R-:W-:Y:S01]  /*8870*/  UIADD3 UR9, UPT, UPT, UR49, 0x80, URZ ;  /* 0x0000008031097890 */ /* 0x000fe2000fffe0ff */
[----:B------:R-:W-:Y:S01]  /*8880*/  UMOV UR10, UR50 ;  /* 0x00000032000a7c82 */ /* 0x000fe20008000000 */
[----:B------:R-:W-:Y:S02]  /*8890*/  UMOV UR11, UR36 ;  /* 0x00000024000b7c82 */ /* 0x000fe40008000000 */
        /* <DEDUP_REMOVED lines=8> */
.L_x_123:
[----:B------:R-:W-:Y:S05]  /*8920*/  BSYNC.RECONVERGENT B0 ;  /* 0x0000000000007941 */ /* 0x000fea0003800200 */
.L_x_122:
        /* <DEDUP_REMOVED lines=14> */
.L_x_127:
[----:B------:R-:W-:Y:S05]  /*8a10*/  BSYNC B0 ;  /* 0x0000000000007941 */ /* 0x000fea0003800000 */
.L_x_126:
        /* <DEDUP_REMOVED lines=18> */
.L_x_125:
[----:B------:R-:W-:Y:S05]  /*8b40*/  BSYNC B1 ;  /* 0x0000000000017941 */ /* 0x000fea0003800000 */
.L_x_124:
        /* <DEDUP_REMOVED lines=21> */
.L_x_129:
[----:B------:R-:W-:Y:S01]  /*8ca0*/  ISETP.NE.AND P0, PT, R87, RZ, PT ;  /* 0x000000ff5700720c */ /* 0x000fe20003f05270 */
[----:B------:R-:W-:Y:S05]  /*8cb0*/  WARPSYNC.ALL ;  /* 0x0000000000007948 */ /* 0x000fea0003800000 */
[----:B------:R-:W-:Y:S01]  /*8cc0*/  IMAD.SHL.U32 R66, R49, 0x100, RZ ;  /* 0x0000010031427824 */ /* 0x000fe200078e00ff */
[----:B------:R-:W-:Y:S01]  /*8cd0*/  R2UR UR4, R39 ;  /* 0x00000000270472ca */ /* 0x000fe200000e0000 */
[----:B------:R-:W-:Y:S01]  /*8ce0*/  IMAD.SHL.U32 R60, R51, 0x100, RZ ;  /* 0x00000100333c7824 */ /* 0x000fe200078e00ff */
[C---:B------:R-:W-:Y:S01]  /*8cf0*/  SHF.L.U32 R2, R48.reuse, 0x10, RZ ;  /* 0x0000001030027819 */ /* 0x040fe200000006ff */
[----:B----4-:R-:W-:Y:S01]  /*8d00*/  IMAD.SHL.U32 R54, R45, 0x100, RZ ;  /* 0x000001002d367824 */ /* 0x010fe200078e00ff */
[C---:B------:R-:W-:Y:S01]  /*8d10*/  PRMT R0, R48.reuse, 0x8880, RZ ;  /* 0x0000888030007816 */ /* 0x040fe200000000ff */
[----:B------:R-:W-:Y:S01]  /*8d20*/  BSSY.RECONVERGENT B0, `(.L_x_130) ;  /* 0x000009e000007945 */ /* 0x000fe20003800200 */
[----:B------:R-:W-:Y:S02]  /*8d30*/  SHF.L.U32 R3, R48, 0x8, RZ ;  /* 0x0000000830037819 */ /* 0x000fe400000006ff */
[----:B------:R-:W-:Y:S02]  /*8d40*/  SHF.R.S32.HI R2, RZ, 0x18, R2 ;  /* 0x00000018ff027819 */ /* 0x000fe40000011402 */
[----:B------:R-:W-:Y:S02]  /*8d50*/  PRMT R68, R49, 0x8880, RZ ;  /* 0x0000888031447816 */ /* 0x000fe400000000ff */
[----:B------:R-:W-:Y:S01]  /*8d60*/  SHF.R.S32.HI R3, RZ, 0x18, R3 ;  /* 0x00000018ff037819 */ /* 0x000fe20000011403 */
[----:B-1----:R-:W-:Y:S01]  /*8d70*/  LDTM.16dp32bit_t0_t15.x32 R4, tmem[UR4+0xc0] ;  /* 0x0000c004000479ee */ /* 0x002fe20008a80000 */
[----:B------:R-:W1:Y:S01]  /*8d80*/  LDTM.16dp32bit_t16_t31.x32 R4, tmem[UR4+0xe0] ;  /* 0x0000e004000479ee */ /* 0x000e620008aa0000 */
[----:B------:R-:W-:Y:S01]  /*8d90*/  NOP ;  /* 0x0000000000007918 */ /* 0x000fe20000000000 */
[----:B------:R-:W-:Y:S02]  /*8da0*/  SHF.L.U32 R63, R50, 0x8, RZ ;  /* 0x00000008323f7819 */ /* 0x000fe400000006ff */
[C---:B------:R-:W-:Y:S02]  /*8db0*/  PRMT R62, R51.reuse, 0x8880, RZ ;  /* 0x00008880333e7816 */ /* 0x040fe400000000ff */
[----:B------:R-:W-:Y:S02]  /*8dc0*/  SHF.L.U32 R61, R51, 0x10, RZ ;  /* 0x00000010333d7819 */ /* 0x000fe400000006ff */
[----:B------:R-:W-:Y:S02]  /*8dd0*/  R2UR UR5, R52 ;  /* 0x00000000340572ca */ /* 0x000fe400000e0000 */
[----:B------:R-:W-:Y:S01]  /*8de0*/  SHF.R.S32.HI R39, RZ, 0x18, R48 ;  /* 0x00000018ff277819 */ /* 0x000fe20000011430 */
[----:B------:R-:W-:Y:S01]  /*8df0*/  IMAD.SHL.U32 R48, R47, 0x100, RZ ;  /* 0x000001002f307824 */ /* 0x000fe200078e00ff */
[----:B------:R-:W-:Y:S02]  /*8e00*/  SHF.L.U32 R67, R49, 0x10, RZ ;  /* 0x0000001031437819 */ /* 0x000fe400000006ff */
[C---:B------:R-:W-:Y:S02]  /*8e10*/  PRMT R65, R50.reuse, 0x8880, RZ ;  /* 0x0000888032417816 */ /* 0x040fe400000000ff */
[----:B------:R-:W-:Y:S02]  /*8e20*/  SHF.R.S32.HI R41, RZ, 0x18, R49 ;  /* 0x00000018ff297819 */ /* 0x000fe40000011431 */
[----:B------:R-:W-:Y:S02]  /*8e30*/  SHF.L.U32 R64, R50, 0x10, RZ ;  /* 0x0000001032407819 */ /* 0x000fe400000006ff */
[----:B------:R-:W-:Y:S01]  /*8e40*/  SHF.R.S32.HI R42, RZ, 0x18, R50 ;  /* 0x00000018ff2a7819 */ /* 0x000fe20000011432 */
[----:B------:R-:W-:Y:S01]  /*8e50*/  UIADD3 UR4, UPT, UPT, UR5, 0xe0, URZ ;  /* 0x000000e005047890 */ /* 0x000fe2000fffe0ff */
[----:B------:R-:W-:Y:S01]  /*8e60*/  PRMT R59, R44, 0x8880, RZ ;  /* 0x000088802c3b7816 */ /* 0x000fe200000000ff */
[C---:B-1----:R-:W-:Y:S02]  /*8e70*/  IMAD R4, R38.reuse, R4, RZ ;  /* 0x0000000426047224 */ /* 0x042fe400078e02ff */
[----:B------:R-:W-:Y:S01]  /*8e80*/  UPRMT UR4, UR45, 0x654, UR4 ;  /* 0x000006542d047896 */ /* 0x000fe20008000004 */
[C---:B------:R-:W-:Y:S01]  /*8e90*/  IMAD R5, R38.reuse, R5, RZ ;  /* 0x0000000526057224 */ /* 0x040fe200078e02ff */
[----:B------:R-:W-:Y:S01]  /*8ea0*/  SHF.R.S32.HI R43, RZ, 0x18, R51 ;  /* 0x00000018ff2b7819 */ /* 0x000fe20000011433 */
[----:B------:R-:W-:Y:S01]  /*8eb0*/  IMAD R6, R38, R6, RZ ;  /* 0x0000000626067224 */ /* 0x000fe200078e02ff */
[----:B------:R-:W-:Y:S01]  /*8ec0*/  SHF.L.U32 R51, R46, 0x8, RZ ;  /* 0x000000082e337819 */ /* 0x000fe200000006ff */
[----:B------:R-:W-:Y:S01]  /*8ed0*/  IMAD R4, R0, R40, R4 ;  /* 0x0000002800047224 */ /* 0x000fe200078e0204 */
[----:B------:R-:W-:Y:S01]  /*8ee0*/  MOV R0, R68 ;  /* 0x0000004400007202 */ /* 0x000fe20000000f00 */
[----:B------:R-:W-:Y:S01]  /*8ef0*/  IMAD R7, R38, R7, RZ ;  /* 0x0000000726077224 */ /* 0x000fe200078e02ff */
[----:B------:R-:W-:Y:S01]  /*8f00*/  SHF.L.U32 R58, R44, 0x10, RZ ;  /* 0x000000102c3a7819 */ /* 0x000fe200000006ff */
[-C--:B------:R-:W-:Y:S01]  /*8f10*/  IMAD R5, R2, R40.reuse, R5 ;  /* 0x0000002802057224 */ /* 0x080fe200078e0205 */
[----:B------:R-:W-:Y:S01]  /*8f20*/  SYNCS.ARRIVE.TRANS64.RED.A1T0 RZ, [UR4], RZ ;  /* 0x000000ffffff79a7 */ /* 0x000fe20008100404 */
[----:B------:R-:W-:Y:S01]  /*8f30*/  IMAD R6, R3, R40, R6 ;  /* 0x0000002803067224 */ /* 0x000fe200078e0206 */
[----:B------:R-:W-:Y:S01]  /*8f40*/  SHF.R.S32.HI R2, RZ, 0x18, R67 ;  /* 0x00000018ff027819 */ /* 0x000fe20000011443 */
[C---:B------:R-:W-:Y:S01]  /*8f50*/  IMAD R8, R38.reuse, R8, RZ ;  /* 0x0000000826087224 */ /* 0x040fe200078e02ff */
[----:B------:R-:W-:Y:S01]  /*8f60*/  SHF.R.S32.HI R3, RZ, 0x18, R66 ;  /* 0x00000018ff037819 */ /* 0x000fe20000011442 */
[-C--:B------:R-:W-:Y:S01]  /*8f70*/  IMAD R7, R39, R40.reuse, R7 ;  /* 0x0000002827077224 */ /* 0x080fe200078e0207 */
[----:B------:R-:W-:Y:S01]  /*8f80*/  MOV R39, R65 ;  /* 0x0000004100277202 */ /* 0x000fe20000000f00 */
[----:B------:R-:W-:Y:S01]  /*8f90*/  IMAD R9, R38, R9, RZ ;  /* 0x0000000926097224 */ /* 0x000fe200078e02ff */
[C---:B------:R-:W-:Y:S01]  /*8fa0*/  PRMT R56, R45.reuse, 0x8880, RZ ;  /* 0x000088802d387816 */ /* 0x040fe200000000ff */
[----:B------:R-:W-:Y:S01]  /*8fb0*/  IMAD R8, R0, R40, R8 ;  /* 0x0000002800087224 */ /* 0x000fe200078e0208 */
[----:B------:R-:W-:Y:S01]  /*8fc0*/  SHF.L.U32 R55, R45, 0x10, RZ ;  /* 0x000000102d377819 */ /* 0x000fe200000006ff */
[----:B------:R-:W-:Y:S01]  /*8fd0*/  IMAD R10, R38, R10, RZ ;  /* 0x0000000a260a7224 */ /* 0x000fe200078e02ff */
[----:B------:R-:W-:Y:S01]  /*8fe0*/  PRMT R53, R46, 0x8880, RZ ;  /* 0x000088802e357816 */ /* 0x000fe200000000ff */
[----:B------:R-:W-:Y:S01]  /*8ff0*/  IMAD R9, R2, R40, R9 ;  /* 0x0000002802097224 */ /* 0x000fe200078e0209 */
[----:B------:R-:W-:Y:S01]  /*9000*/  SHF.R.S32.HI R45, RZ, 0x18, R45 ;  /* 0x00000018ff2d7819 */ /* 0x000fe2000001142d */
[----:B------:R-:W-:Y:S01]  /*9010*/  IMAD R0, R38, R20, RZ ;  /* 0x0000001426007224 */ /* 0x000fe200078e02ff */
[----:B------:R-:W-:Y:S01]  /*9020*/  SHF.L.U32 R52, R46, 0x10, RZ ;  /* 0x000000102e347819 */ /* 0x000fe200000006ff */
[C---:B------:R-:W-:Y:S01]  /*9030*/  IMAD R11, R38.reuse, R11, RZ ;  /* 0x0000000b260b7224 */ /* 0x040fe200078e02ff */
[C---:B------:R-:W-:Y:S01]  /*9040*/  PRMT R50, R47.reuse, 0x8880, RZ ;  /* 0x000088802f327816 */ /* 0x040fe200000000ff */
[C---:B------:R-:W-:Y:S01]  /*9050*/  IMAD R2, R38.reuse, R21, RZ ;  /* 0x0000001526027224 */ /* 0x040fe200078e02ff */
[----:B------:R-:W-:Y:S01]  /*9060*/  SHF.R.S32.HI R46, RZ, 0x18, R46 ;  /* 0x00000018ff2e7819 */ /* 0x000fe2000001142e */
[C---:B------:R-:W-:Y:S01]  /*9070*/  IMAD R20, R38.reuse, R24, RZ ;  /* 0x0000001826147224 */ /* 0x040fe200078e02ff */
[----:B------:R-:W-:Y:S01]  /*9080*/  SHF.L.U32 R49, R47, 0x10, RZ ;  /* 0x000000102f317819 */ /* 0x000fe200000006ff */
[C---:B------:R-:W-:Y:S01]  /*9090*/  IMAD R21, R38.reuse, R25, RZ ;  /* 0x0000001926157224 */ /* 0x040fe200078e02ff */
[----:B------:R-:W-:Y:S01]  /*90a0*/  SHF.R.S32.HI R47, RZ, 0x18, R47 ;  /* 0x00000018ff2f7819 */ /* 0x000fe2000001142f */
[----:B------:R-:W-:Y:S01]  /*90b0*/  IMAD R24, R38, R28, RZ ;  /* 0x0000001c26187224 */ /* 0x000fe200078e02ff */
[----:B------:R-:W-:Y:S01]  /*90c0*/  SHF.L.U32 R57, R44, 0x8, RZ ;  /* 0x000000082c397819 */ /* 0x000fe200000006ff */
[----:B------:R-:W-:Y:S01]  /*90d0*/  IMAD R10, R3, R40, R10 ;  /* 0x00000028030a7224 */ /* 0x000fe200078e020a */
[----:B------:R-:W-:Y:S01]  /*90e0*/  SHF.R.S32.HI R44, RZ, 0x18, R44 ;  /* 0x00000018ff2c7819 */ /* 0x000fe2000001142c */
[----:B------:R-:W-:Y:S01]  /*90f0*/  IMAD R12, R38, R12, RZ ;  /* 0x0000000c260c7224 */ /* 0x000fe200078e02ff */
[----:B------:R-:W-:Y:S01]  /*9100*/  IADD3 R36, PT, PT, R36, 0x1, RZ ;  /* 0x0000000124247810 */ /* 0x000fe20007ffe0ff */
[C---:B------:R-:W-:Y:S02]  /*9110*/  IMAD R25, R38.reuse, R29, RZ ;  /* 0x0000001d26197224 */ /* 0x040fe400078e02ff */
[C---:B------:R-:W-:Y:S01]  /*9120*/  IMAD R28, R38.reuse, R32, RZ ;  /* 0x00000020261c7224 */ /* 0x040fe200078e02ff */
[----:B------:R-:W-:Y:S01]  /*9130*/  SHF.R.S32.HI R32, RZ, 0x18, R64 ;  /* 0x00000018ff207819 */ /* 0x000fe20000011440 */
[C---:B------:R-:W-:Y:S01]  /*9140*/  IMAD R29, R38.reuse, R33, RZ ;  /* 0x00000021261d7224 */ /* 0x040fe200078e02ff */
[----:B------:R-:W-:Y:S01]  /*9150*/  I2IP.S8.S32.SAT R33, R7, R6, RZ ;  /* 0x0000000607217239 */ /* 0x000fe200000014ff */
[----:B------:R-:W-:Y:S01]  /*9160*/  IMAD R11, R41, R40, R11 ;  /* 0x00000028290b7224 */ /* 0x000fe200078e020b */
[----:B------:R-:W-:Y:S01]  /*9170*/  SHF.R.S32.HI R6, RZ, 0x18, R63 ;  /* 0x00000018ff067819 */ /* 0x000fe2000001143f */
[C---:B------:R-:W-:Y:S01]  /*9180*/  IMAD R13, R38.reuse, R13, RZ ;  /* 0x0000000d260d7224 */ /* 0x040fe200078e02ff */
[----:B------:R-:W-:Y:S01]  /*9190*/  MOV R7, R62 ;  /* 0x0000003e00077202 */ /* 0x000fe20000000f00 */
[C---:B------:R-:W-:Y:S02]  /*91a0*/  IMAD R14, R38.reuse, R14, RZ ;  /* 0x0000000e260e7224 */ /* 0x040fe400078e02ff */
[C---:B------:R-:W-:Y:S02]  /*91b0*/  IMAD R3, R38.reuse, R22, RZ ;  /* 0x0000001626037224 */ /* 0x040fe400078e02ff */
[----:B------:R-:W-:Y:S02]  /*91c0*/  IMAD R12, R39, R40, R12 ;  /* 0x00000028270c7224 */ /* 0x000fe400078e020c */
[C---:B------:R-:W-:Y:S02]  /*91d0*/  IMAD R22, R38.reuse, R26, RZ ;  /* 0x0000001a26167224 */ /* 0x040fe400078e02ff */
[C---:B------:R-:W-:Y:S02]  /*91e0*/  IMAD R15, R38.reuse, R15, RZ ;  /* 0x0000000f260f7224 */ /* 0x040fe400078e02ff */
[----:B------:R-:W-:Y:S02]  /*91f0*/  IMAD R26, R38, R30, RZ ;  /* 0x0000001e261a7224 */ /* 0x000fe400078e02ff */
[----:B------:R-:W-:Y:S02]  /*9200*/  IMAD R13, R32, R40, R13 ;  /* 0x00000028200d7224 */ /* 0x000fe400078e020d */
[C---:B------:R-:W-:Y:S01]  /*9210*/  IMAD R30, R38.reuse, R34, RZ ;  /* 0x00000022261e7224 */ /* 0x040fe200078e02ff */
[----:B------:R-:W-:Y:S01]  /*9220*/  I2IP.S8.S32.SAT R34, R11, R10, RZ ;  /* 0x0000000a0b227239 */ /* 0x000fe200000014ff */
[----:B------:R-:W-:Y:S01]  /*9230*/  IMAD R16, R38, R16, RZ ;  /* 0x0000001026107224 */ /* 0x000fe200078e02ff */
[----:B------:R-:W-:Y:S01]  /*9240*/  SHF.R.S32.HI R10, RZ, 0x18, R61 ;  /* 0x00000018ff0a7819 */ /* 0x000fe2000001143d */
[----:B------:R-:W-:Y:S01]  /*9250*/  IMAD R14, R6, R40, R14 ;  /* 0x00000028060e7224 */ /* 0x000fe200078e020e */
[----:B------:R-:W-:Y:S01]  /*9260*/  I2IP.S8.S32.SAT R61, R9, R8, R34 ;  /* 0x00000008093d7239 */ /* 0x000fe20000001422 */
[----:B------:R-:W-:Y:S01]  /*9270*/  IMAD R17, R38, R17, RZ ;  /* 0x0000001126117224 */ /* 0x000fe200078e02ff */
[----:B------:R-:W-:Y:S01]  /*9280*/  SHF.R.S32.HI R11, RZ, 0x18, R60 ;  /* 0x00000018ff0b7819 */ /* 0x000fe2000001143c */
[----:B------:R-:W-:Y:S01]  /*9290*/  IMAD R15, R42, R40, R15 ;  /* 0x000000282a0f7224 */ /* 0x000fe200078e020f */
[----:B------:R-:W-:Y:S01]  /*92a0*/  I2IP.S8.S32.SAT R60, R5, R4, R33 ;  /* 0x00000004053c7239 */ /* 0x000fe20000001421 */
[C---:B------:R-:W-:Y:S01]  /*92b0*/  IMAD R18, R38.reuse, R18, RZ ;  /* 0x0000001226127224 */ /* 0x040fe200078e02ff */
[----:B------:R-:W-:Y:S01]  /*92c0*/  SHF.R.S32.HI R5, RZ, 0x18, R58 ;  /* 0x00000018ff057819 */ /* 0x000fe2000001143a */
[----:B------:R-:W-:Y:S01]  /*92d0*/  IMAD R16, R7, R40, R16 ;  /* 0x0000002807107224 */ /* 0x000fe200078e0210 */
[----:B------:R-:W-:Y:S01]  /*92e0*/  I2IP.S8.S32.SAT R14, R15, R14, RZ ;  /* 0x0000000e0f0e7239 */ /* 0x000fe200000014ff */
[----:B------:R-:W-:Y:S01]  /*92f0*/  IMAD R19, R38, R19, RZ ;  /* 0x0000001326137224 */ /* 0x000fe200078e02ff */
[----:B------:R-:W-:Y:S01]  /*9300*/  SHF.R.S32.HI R7, RZ, 0x18, R48 ;  /* 0x00000018ff077819 */ /* 0x000fe20000011430 */
[----:B------:R-:W-:Y:S01]  /*9310*/  IMAD R17, R10, R40, R17 ;  /* 0x000000280a117224 */ /* 0x000fe200078e0211 */
[----:B------:R-:W-:Y:S01]  /*9320*/  I2IP.S8.S32.SAT R62, R13, R12, R14 ;  /* 0x0000000c0d3e7239 */ /* 0x000fe2000000140e */
[-C--:B------:R-:W-:Y:S01]  /*9330*/  IMAD R18, R11, R40.reuse, R18 ;  /* 0x000000280b127224 */ /* 0x080fe200078e0212 */
[----:B------:R-:W-:Y:S01]  /*9340*/  SHF.R.S32.HI R6, RZ, 0x18, R57 ;  /* 0x00000018ff067819 */ /* 0x000fe20000011439 */
[----:B------:R-:W-:Y:S02]  /*9350*/  IMAD.MOV.U32 R4, RZ, RZ, R59 ;  /* 0x000000ffff047224 */ /* 0x000fe400078e003b */
[-C--:B------:R-:W-:Y:S02]  /*9360*/  IMAD R19, R43, R40.reuse, R19 ;  /* 0x000000282b137224 */ /* 0x080fe400078e0213 */
[----:B------:R-:W-:Y:S01]  /*9370*/  IMAD R0, R4, R40, R0 ;  /* 0x0000002804007224 */ /* 0x000fe200078e0200 */
[----:B------:R-:W-:Y:S01]  /*9380*/  MOV R4, R56 ;  /* 0x0000003800047202 */ /* 0x000fe20000000f00 */
[----:B------:R-:W-:Y:S01]  /*9390*/  IMAD R23, R38, R23, RZ ;  /* 0x0000001726177224 */ /* 0x000fe200078e02ff */
[----:B------:R-:W-:Y:S01]  /*93a0*/  I2IP.S8.S32.SAT R18, R19, R18, RZ ;  /* 0x0000001213127239 */ /* 0x000fe200000014ff */
[-C--:B------:R-:W-:Y:S01]  /*93b0*/  IMAD R2, R5, R40.reuse, R2 ;  /* 0x0000002805027224 */ /* 0x080fe200078e0202 */
[----:B------:R-:W-:Y:S01]  /*93c0*/  SHF.R.S32.HI R5, RZ, 0x18, R55 ;  /* 0x00000018ff057819 */ /* 0x000fe20000011437 */
[----:B------:R-:W-:Y:S01]  /*93d0*/  IMAD R3, R6, R40, R3 ;  /* 0x0000002806037224 */ /* 0x000fe200078e0203 */
[----:B------:R-:W-:Y:S01]  /*93e0*/  I2IP.S8.S32.SAT R63, R17, R16, R18 ;  /* 0x00000010113f7239 */ /* 0x000fe20000001412 */
[-C--:B------:R-:W-:Y:S01]  /*93f0*/  IMAD R23, R44, R40.reuse, R23 ;  /* 0x000000282c177224 */ /* 0x080fe200078e0217 */
[----:B------:R-:W-:Y:S01]  /*9400*/  SHF.R.S32.HI R6, RZ, 0x18, R54 ;  /* 0x00000018ff067819 */ /* 0x000fe20000011436 */
[-C--:B------:R-:W-:Y:S01]  /*9410*/  IMAD R20, R4, R40.reuse, R20 ;  /* 0x0000002804147224 */ /* 0x080fe200078e0214 */
[----:B------:R-:W-:Y:S01]  /*9420*/  MOV R4, R53 ;  /* 0x0000003500047202 */ /* 0x000fe20000000f00 */
[----:B------:R1:W-:Y:S01]  /*9430*/  STS.128 [R69+UR44+0x5200], R60 ;  /* 0x0052003c45007988 */ /* 0x0003e20008000c2c */
[----:B------:R-:W-:Y:S01]  /*9440*/  IMAD R27, R38, R27, RZ ;  /* 0x0000001b261b7224 */ /* 0x000fe200078e02ff */
[----:B------:R-:W-:Y:S01]  /*9450*/  I2IP.S8.S32.SAT R3, R23, R3, RZ ;  /* 0x0000000317037239 */ /* 0x000fe200000014ff */
[-C--:B------:R-:W-:Y:S01]  /*9460*/  IMAD R21, R5, R40.reuse, R21 ;  /* 0x0000002805157224 */ /* 0x080fe200078e0215 */
[----:B------:R-:W-:Y:S01]  /*9470*/  SHF.R.S32.HI R5, RZ, 0x18, R52 ;  /* 0x00000018ff057819 */ /* 0x000fe20000011434 */
[-C--:B------:R-:W-:Y:S01]  /*9480*/  IMAD R22, R6, R40.reuse, R22 ;  /* 0x0000002806167224 */ /* 0x080fe200078e0216 */
[----:B------:R-:W-:Y:S01]  /*9490*/  SHF.R.S32.HI R6, RZ, 0x18, R49 ;  /* 0x00000018ff067819 */ /* 0x000fe20000011431 */
[-C--:B------:R-:W-:Y:S02]  /*94a0*/  IMAD R27, R45, R40.reuse, R27 ;  /* 0x000000282d1b7224 */ /* 0x080fe400078e021b */
[-C--:B------:R-:W-:Y:S01]  /*94b0*/  IMAD R24, R4, R40.reuse, R24 ;  /* 0x0000002804187224 */ /* 0x080fe200078e0218 */
[----:B------:R-:W-:Y:S01]  /*94c0*/  SHF.R.S32.HI R4, RZ, 0x18, R51 ;  /* 0x00000018ff047819 */ /* 0x000fe20000011433 */
[----:B------:R-:W-:Y:S01]  /*94d0*/  IMAD R25, R5, R40, R25 ;  /* 0x0000002805197224 */ /* 0x000fe200078e0219 */
[----:B------:R-:W-:Y:S01]  /*94e0*/  MOV R5, R50 ;  /* 0x0000003200057202 */ /* 0x000fe20000000f00 */
[----:B------:R-:W-:Y:S02]  /*94f0*/  IMAD R31, R38, R31, RZ ;  /* 0x0000001f261f7224 */ /* 0x000fe400078e02ff */
[----:B------:R-:W-:Y:S01]  /*9500*/  IMAD R26, R4, R40, R26 ;  /* 0x00000028041a7224 */ /* 0x000fe200078e021a */
[----:B------:R-:W-:Y:S01]  /*9510*/  I2IP.S8.S32.SAT R4, R2, R0, R3 ;  /* 0x0000000002047239 */ /* 0x000fe20000001403 */
[-C--:B------:R-:W-:Y:S02]  /*9520*/  IMAD R31, R46, R40.reuse, R31 ;  /* 0x000000282e1f7224 */ /* 0x080fe400078e021f */
[----:B------:R-:W-:Y:S01]  /*9530*/  IMAD R28, R5, R40, R28 ;  /* 0x00000028051c7224 */ /* 0x000fe200078e021c */
[----:B------:R-:W-:Y:S01]  /*9540*/  I2IP.S8.S32.SAT R5, R27, R22, RZ ;  /* 0x000000161b057239 */ /* 0x000fe200000014ff */
[----:B------:R-:W-:Y:S01]  /*9550*/  IMAD R29, R6, R40, R29 ;  /* 0x00000028061d7224 */ /* 0x000fe200078e021d */
[----:B------:R-:W-:Y:S01]  /*9560*/  I2IP.S8.S32.SAT R6, R31, R26, RZ ;  /* 0x0000001a1f067239 */ /* 0x000fe200000014ff */
[----:B------:R-:W-:Y:S01]  /*9570*/  IMAD R35, R38, R35, RZ ;  /* 0x0000002326237224 */ /* 0x000fe200078e02ff */
[----:B------:R-:W-:Y:S01]  /*9580*/  I2IP.S8.S32.SAT R5, R21, R20, R5 ;  /* 0x0000001415057239 */ /* 0x000fe20000001405 */
[----:B------:R-:W-:Y:S01]  /*9590*/  IMAD R30, R7, R40, R30 ;  /* 0x00000028071e7224 */ /* 0x000fe200078e021e */
[----:B------:R-:W-:Y:S01]  /*95a0*/  I2IP.S8.S32.SAT R6, R25, R24, R6 ;  /* 0x0000001819067239 */ /* 0x000fe20000001406 */
[----:B------:R-:W-:Y:S05]  /*95b0*/  IMAD R35, R47, R40, R35 ;  /* 0x000000282f237224 */ /* 0x000fea00078e0223 */
[----:B------:R-:W-:Y:S04]  /*95c0*/  I2IP.S8.S32.SAT R7, R35, R30, RZ ;  /* 0x0000001e23077239 */ /* 0x000fe800000014ff */
[----:B------:R-:W-:Y:S05]  /*95d0*/  I2IP.S8.S32.SAT R7, R29, R28, R7 ;  /* 0x0000001c1d077239 */ /* 0x000fea0000001407 */
        /* <DEDUP_REMOVED lines=18> */
.L_x_131:
[----:B------:R-:W-:Y:S05]  /*9700*/  BSYNC.RECONVERGENT B0 ;  /* 0x0000000000007941 */ /* 0x000fea0003800200 */
.L_x_130:
[----:B------:R-:W-:Y:S01]  /*9710*/  R2UR UR5, R76 ;  /* 0x000000004c0572ca */ /* 0x000fe200000e0000 */
[----:B------:R-:W-:Y:S01]  /*9720*/  BAR.SYNC.DEFER_BLOCKING 0x1, 0x80 ;  /* 0x0042000000007b1d */ /* 0x000fe20000010000 */
[----:B------:R-:W-:Y:S01]  /*9730*/  R2UR UR4, R77 ;  /* 0x000000004d0472ca */ /* 0x000fe200000e0000 */
[----:B------:R-:W-:Y:S01]  /*9740*/  UISETP.NE.AND UP0, UPT, UR46, URZ, UPT ;  /* 0x000000ff2e00728c */ /* 0x000fe2000bf05270 */
[----:B------:R-:W-:Y:S02]  /*9750*/  ISETP.NE.AND P0, PT, R79, 0x2, PT ;  /* 0x000000024f00780c */ /* 0x000fe40003f05270 */
[----:B------:R-:W-:Y:S02]  /*9760*/  ISETP.NE.AND P1, PT, R36, 0x4, PT ;  /* 0x000000042400780c */ /* 0x000fe40003f25270 */
[----:B------:R-:W-:Y:S02]  /*9770*/  SEL R2, RZ, 0x1, P0 ;  /* 0x00000001ff027807 */ /* 0x000fe40000000000 */
[----:B------:R-:W-:Y:S02]  /*9780*/  SEL R0, RZ, 0x1, P1 ;  /* 0x00000001ff007807 */ /* 0x000fe40000800000 */
[----:B------:R-:W-:Y:S01]  /*9790*/  LOP3.LUT R83, R83, R2, RZ, 0x3c, !PT ;  /* 0x0000000253537212 */ /* 0x000fe200078e3cff */
[----:B------:R-:W-:Y:S01]  /*97a0*/  UIADD3 UR20, UPT, UPT, UR37, UR5, URZ ;  /* 0x0000000525147290 */ /* 0x000fe2000fffe0ff */
[----:B------:R-:W-:Y:S01]  /*97b0*/  LOP3.LUT R84, R84, R0, RZ, 0x3c, !PT ;  /* 0x0000000054547212 */ /* 0x000fe200078e3cff */
[----:B------:R-:W-:Y:S01]  /*97c0*/  UIADD3 UR16, UPT, UPT, UR38, UR4, URZ ;  /* 0x0000000426107290 */ /* 0x000fe2000fffe0ff */
[----:B------:R-:W-:Y:S02]  /*97d0*/  SEL R79, R79, RZ, P0 ;  /* 0x000000ff4f4f7207 */ /* 0x000fe40000000000 */
[----:B------:R-:W-:Y:S01]  /*97e0*/  SEL R36, R36, RZ, P1 ;  /* 0x000000ff24247207 */ /* 0x000fe20000800000 */
[----:B------:R-:W-:Y:S01]  /*97f0*/  UMOV UR36, UR59 ;  /* 0x0000003b00247c82 */ /* 0x000fe20008000000 */
[----:B------:R-:W-:Y:S07]  /*9800*/  BRA.U UP0, `(.L_x_132) ;  /* 0xffffffb900c47547 */ /* 0x000fee000b83ffff */
[----:B------:R-:W-:Y:S05]  /*9810*/  EXIT ;  /* 0x000000000000794d */ /* 0x000fea0003800000 */
.L_x_24:
[----:B--2---:R2:W3:Y:S02]  /*9820*/  SYNCS.PHASECHK.TRANS64.TRYWAIT P0, [R0+URZ+0x110], R2 ;  /* 0x00011002000075a7 */ /* 0x0044e400080011ff */
[----:B---3--:R-:W-:Y:S05]  /*9830*/  @!P0 NANOSLEEP.SYNCS 0x989680 ;  /* 0x009896800000895d */ /* 0x008fea0003900000 */
[----:B------:R-:W3:Y:S02]  /*9840*/  @!P0 SYNCS.PHASECHK.TRANS64 P0, [R0+URZ+0x110], R2 ;  /* 0x00011002000085a7 */ /* 0x000ee400080010ff */
[----:B---3--:R-:W-:Y:S05]  /*9850*/  @!P0 BRA `(.L_x_24) ;  /* 0xfffffffc00f08947 */ /* 0x008fea000383ffff */
[----:B------:R-:W-:Y:S05]  /*9860*/  BRA `(.L_x_133) ;  /* 0xffffff8000207947 */ /* 0x000fea000383ffff */
.L_x_27:
[----:B-1----:R-:W-:-:S07]  /*9870*/  MOV R0, UR33 ;  /* 0x0000002100007c02 */ /* 0x002fce0008000f00 */
.L_x_134:
[----:B-1----:R1:W2:Y:S02]  /*9880*/  SYNCS.PHASECHK.TRANS64.TRYWAIT P0, [R0+URZ+0x28], R3 ;  /* 0x00002803000075a7 */ /* 0x0022a400080011ff */
[----:B--2---:R-:W-:Y:S05]  /*9890*/  @!P0 NANOSLEEP.SYNCS 0x989680 ;  /* 0x009896800000895d */ /* 0x004fea0003900000 */
[----:B------:R-:W2:Y:S02]  /*98a0*/  @!P0 SYNCS.PHASECHK.TRANS64 P0, [R0+URZ+0x28], R3 ;  /* 0x00002803000085a7 */ /* 0x000ea400080010ff */
[----:B--2---:R-:W-:Y:S05]  /*98b0*/  @!P0 BRA `(.L_x_134) ;  /* 0xfffffffc00f08947 */ /* 0x004fea000383ffff */
[----:B------:R-:W-:Y:S05]  /*98c0*/  BRA `(.L_x_26) ;  /* 0xffffff8000687947 */ /* 0x000fea000383ffff */
.L_x_34:
[----:B-1----:R-:W-:-:S07]  /*98d0*/  MOV R0, UR17 ;  /* 0x0000001100007c02 */ /* 0x002fce0008000f00 */
.L_x_135:
[----:B-1----:R1:W2:Y:S02]  /*98e0*/  SYNCS.PHASECHK.TRANS64.TRYWAIT P0, [R0+URZ+0x28], R3 ;  /* 0x00002803000075a7 */ /* 0x0022a400080011ff */
[----:B--2---:R-:W-:Y:S05]  /*98f0*/  @!P0 NANOSLEEP.SYNCS 0x989680 ;  /* 0x009896800000895d */ /* 0x004fea0003900000 */
[----:B------:R-:W2:Y:S02]  /*9900*/  @!P0 SYNCS.PHASECHK.TRANS64 P0, [R0+URZ+0x28], R3 ;  /* 0x00002803000085a7 */ /* 0x000ea400080010ff */
[----:B--2---:R-:W-:Y:S05]  /*9910*/  @!P0 BRA `(.L_x_135) ;  /* 0xfffffffc00f08947 */ /* 0x004fea000383ffff */
[----:B------:R-:W-:Y:S05]  /*9920*/  BRA `(.L_x_33) ;  /* 0xffffff8400247947 */ /* 0x000fea000383ffff */
.L_x_39:
[----:B-1----:R1:W2:Y:S02]  /*9930*/  SYNCS.PHASECHK.TRANS64.TRYWAIT P0, [R3+URZ+0xa0], R0 ;  /* 0x0000a000030075a7 */ /* 0x0022a400080011ff */
[----:B--2---:R-:W-:Y:S05]  /*9940*/  @!P0 NANOSLEEP.SYNCS 0x989680 ;  /* 0x009896800000895d */ /* 0x004fea0003900000 */
[----:B------:R-:W2:Y:S02]  /*9950*/  @!P0 SYNCS.PHASECHK.TRANS64 P0, [R3+URZ+0xa0], R0 ;  /* 0x0000a000030085a7 */ /* 0x000ea400080010ff */
[----:B--2---:R-:W-:Y:S05]  /*9960*/  @!P0 BRA `(.L_x_39) ;  /* 0xfffffffc00f08947 */ /* 0x004fea000383ffff */
[----:B------:R-:W-:Y:S05]  /*9970*/  BRA `(.L_x_136) ;  /* 0xffffff8400c87947 */ /* 0x000fea000383ffff */
.L_x_43:
[----:B------:R-:W-:-:S07]  /*9980*/  MOV R0, UR4 ;  /* 0x0000000400007c02 */ /* 0x000fce0008000f00 */
.L_x_137:
[----:B-1----:R1:W2:Y:S02]  /*9990*/  SYNCS.PHASECHK.TRANS64.TRYWAIT P0, [R0+URZ], R2 ;  /* 0x00000002000075a7 */ /* 0x0022a400080011ff */
[----:B--2---:R-:W-:Y:S05]  /*99a0*/  @!P0 NANOSLEEP.SYNCS 0x989680 ;  /* 0x009896800000895d */ /* 0x004fea0003900000 */
[----:B------:R-:W2:Y:S02]  /*99b0*/  @!P0 SYNCS.PHASECHK.TRANS64 P0, [R0+URZ], R2 ;  /* 0x00000002000085a7 */ /* 0x000ea400080010ff */
[----:B--2---:R-:W-:Y:S05]  /*99c0*/  @!P0 BRA `(.L_x_137) ;  /* 0xfffffffc00f08947 */ /* 0x004fea000383ffff */
[----:B------:R-:W-:Y:S05]  /*99d0*/  BRA `(.L_x_138) ;  /* 0xffffff8c00747947 */ /* 0x000fea000383ffff */
.L_x_44:
[----:B------:R-:W-:-:S07]  /*99e0*/  MOV R0, UR5 ;  /* 0x0000000500007c02 */ /* 0x000fce0008000f00 */
.L_x_139:
[----:B-1----:R1:W2:Y:S02]  /*99f0*/  SYNCS.PHASECHK.TRANS64.TRYWAIT P0, [R0+URZ], R3 ;  /* 0x00000003000075a7 */ /* 0x0022a400080011ff */
[----:B--2---:R-:W-:Y:S05]  /*9a00*/  @!P0 NANOSLEEP.SYNCS 0x989680 ;  /* 0x009896800000895d */ /* 0x004fea0003900000 */
[----:B------:R-:W2:Y:S02]  /*9a10*/  @!P0 SYNCS.PHASECHK.TRANS64 P0, [R0+URZ], R3 ;  /* 0x00000003000085a7 */ /* 0x000ea400080010ff */
[----:B--2---:R-:W-:Y:S05]  /*9a20*/  @!P0 BRA `(.L_x_139) ;  /* 0xfffffffc00f08947 */ /* 0x004fea000383ffff */
[----:B------:R-:W-:Y:S05]  /*9a30*/  BRA `(.L_x_140) ;  /* 0xffffff8c00807947 */ /* 0x000fea000383ffff */
.L_x_45:
[----:B------:R-:W-:-:S07]  /*9a40*/  MOV R0, UR5 ;  /* 0x0000000500007c02 */ /* 0x000fce0008000f00 */
.L_x_141:
[----:B-1----:R1:W2:Y:S02]  /*9a50*/  SYNCS.PHASECHK.TRANS64.TRYWAIT P0, [R0+URZ], R3 ;  /* 0x00000003000075a7 */ /* 0x0022a400080011ff */
[----:B--2---:R-:W-:Y:S05]  /*9a60*/  @!P0 NANOSLEEP.SYNCS 0x989680 ;  /* 0x009896800000895d */ /* 0x004fea0003900000 */
[----:B------:R-:W2:Y:S02]  /*9a70*/  @!P0 SYNCS.PHASECHK.TRANS64 P0, [R0+URZ], R3 ;  /* 0x00000003000085a7 */ /* 0x000ea400080010ff */
[----:B--2---:R-:W-:Y:S05]  /*9a80*/  @!P0 BRA `(.L_x_141) ;  /* 0xfffffffc00f08947 */ /* 0x004fea000383ffff */
[----:B------:R-:W-:Y:S05]  /*9a90*/  BRA `(.L_x_142) ;  /* 0xffffff8c008c7947 */ /* 0x000fea000383ffff */
.L_x_46:
[----:B------:R-:W-:-:S07]  /*9aa0*/  MOV R0, UR5 ;  /* 0x0000000500007c02 */ /* 0x000fce0008000f00 */
.L_x_143:
[----:B-1----:R1:W2:Y:S02]  /*9ab0*/  SYNCS.PHASECHK.TRANS64.TRYWAIT P0, [R0+URZ], R3 ;  /* 0x00000003000075a7 */ /* 0x0022a400080011ff */
[----:B--2---:R-:W-:Y:S05]  /*9ac0*/  @!P0 NANOSLEEP.SYNCS 0x989680 ;  /* 0x009896800000895d */ /* 0x004fea0003900000 */
[----:B------:R-:W2:Y:S02]  /*9ad0*/  @!P0 SYNCS.PHASECHK.TRANS64 P0, [R0+URZ], R3 ;  /* 0x00000003000085a7 */ /* 0x000ea400080010ff */
[----:B--2---:R-:W-:Y:S05]  /*9ae0*/  @!P0 BRA `(.L_x_143) ;  /* 0xfffffffc00f08947 */ /* 0x004fea000383ffff */
[----:B------:R-:W-:Y:S05]  /*9af0*/  BRA `(.L_x_144) ;  /* 0xffffff8c00987947 */ /* 0x000fea000383ffff */
.L_x_49:
[----:B-1----:R1:W2:Y:S02]  /*9b00*/  SYNCS.PHASECHK.TRANS64.TRYWAIT P0, [R2+URZ+0x100], R4 ;  /* 0x00010004020075a7 */ /* 0x0022a400080011ff */
[----:B--2---:R-:W-:Y:S05]  /*9b10*/  @!P0 NANOSLEEP.SYNCS 0x989680 ;  /* 0x009896800000895d */ /* 0x004fea0003900000 */
[----:B------:R-:W2:Y:S02]  /*9b20*/  @!P0 SYNCS.PHASECHK.TRANS64 P0, [R2+URZ+0x100], R4 ;  /* 0x00010004020085a7 */ /* 0x000ea400080010ff */
[----:B--2---:R-:W-:Y:S05]  /*9b30*/  @!P0 BRA `(.L_x_49) ;  /* 0xfffffffc00f08947 */ /* 0x004fea000383ffff */
[----:B------:R-:W-:Y:S05]  /*9b40*/  BRA `(.L_x_145) ;  /* 0xffffff8c00f47947 */ /* 0x000fea000383ffff */
.L_x_50:
[----:B------:R-:W-:-:S07]  /*9b50*/  MOV R2, UR4 ;  /* 0x0000000400027c02 */ /* 0x000fce0008000f00 */
.L_x_146:
[----:B-1----:R1:W2:Y:S02]  /*9b60*/  SYNCS.PHASECHK.TRANS64.TRYWAIT P0, [R2+URZ+0xb0], R5 ;  /* 0x0000b005020075a7 */ /* 0x0022a400080011ff */
[----:B--2---:R-:W-:Y:S05]  /*9b70*/  @!P0 NANOSLEEP.SYNCS 0x989680 ;  /* 0x009896800000895d */ /* 0x004fea0003900000 */
[----:B------:R-:W2:Y:S02]  /*9b80*/  @!P0 SYNCS.PHASECHK.TRANS64 P0, [R2+URZ+0xb0], R5 ;  /* 0x0000b005020085a7 */ /* 0x000ea400080010ff */
[----:B--2---:R-:W-:Y:S05]  /*9b90*/  @!P0 BRA `(.L_x_146) ;  /* 0xfffffffc00f08947 */ /* 0x004fea000383ffff */
[----:B------:R-:W-:Y:S05]  /*9ba0*/  BRA `(.L_x_147) ;  /* 0xffffff9000047947 */ /* 0x000fea000383ffff */
.L_x_51:
[----:B-1----:R1:W2:Y:S02]  /*9bb0*/  SYNCS.PHASECHK.TRANS64.TRYWAIT P1, [R2+URZ+0xa0], R4 ;  /* 0x0000a004020075a7 */ /* 0x0022a400080211ff */
[----:B--2---:R-:W-:Y:S05]  /*9bc0*/  @!P1 NANOSLEEP.SYNCS 0x989680 ;  /* 0x009896800000995d */ /* 0x004fea0003900000 */
[----:B------:R-:W2:Y:S02]  /*9bd0*/  @!P1 SYNCS.PHASECHK.TRANS64 P1, [R2+URZ+0xa0], R4 ;  /* 0x0000a004020095a7 */ /* 0x000ea400080210ff */
[----:B--2---:R-:W-:Y:S05]  /*9be0*/  @!P1 BRA `(.L_x_51) ;  /* 0xfffffffc00f09947 */ /* 0x004fea000383ffff */
[----:B------:R-:W-:Y:S05]  /*9bf0*/  BRA `(.L_x_148) ;  /* 0xffffff9000347947 */ /* 0x000fea000383ffff */
.L_x_54:
[----:B------:R-:W-:-:S07]  /*9c00*/  MOV R0, UR4 ;  /* 0x0000000400007c02 */ /* 0x000fce0008000f00 */
.L_x_149:
[----:B-1----:R1:W2:Y:S02]  /*9c10*/  SYNCS.PHASECHK.TRANS64.TRYWAIT P0, [R0+URZ+0xb0], R2 ;  /* 0x0000b002000075a7 */ /* 0x0022a400080011ff */
[----:B--2---:R-:W-:Y:S05]  /*9c20*/  @!P0 NANOSLEEP.SYNCS 0x989680 ;  /* 0x009896800000895d */ /* 0x004fea0003900000 */
[----:B------:R-:W2:Y:S02]  /*9c30*/  @!P0 SYNCS.PHASECHK.TRANS64 P0, [R0+URZ+0xb0], R2 ;  /* 0x0000b002000085a7 */ /* 0x000ea400080010ff */
[----:B--2---:R-:W-:Y:S05]  /*9c40*/  @!P0 BRA `(.L_x_149) ;  /* 0xfffffffc00f08947 */ /* 0x004fea000383ffff */
[----:B------:R-:W-:Y:S05]  /*9c50*/  BRA `(.L_x_53) ;  /* 0xffffff9000887947 */ /* 0x000fea000383ffff */
.L_x_61:
[----:B-1----:R1:W2:Y:S02]  /*9c60*/  SYNCS.PHASECHK.TRANS64.TRYWAIT P1, [R0+URZ+0xa0], R2 ;  /* 0x0000a002000075a7 */ /* 0x0022a400080211ff */
[----:B--2---:R-:W-:Y:S05]  /*9c70*/  @!P1 NANOSLEEP.SYNCS 0x989680 ;  /* 0x009896800000995d */ /* 0x004fea0003900000 */
[----:B------:R-:W2:Y:S02]  /*9c80*/  @!P1 SYNCS.PHASECHK.TRANS64 P1, [R0+URZ+0xa0], R2 ;  /* 0x0000a002000095a7 */ /* 0x000ea400080210ff */
[----:B--2---:R-:W-:Y:S05]  /*9c90*/  @!P1 BRA `(.L_x_61) ;  /* 0xfffffffc00f09947 */ /* 0x004fea000383ffff */
[----:B------:R-:W-:Y:S05]  /*9ca0*/  BRA `(.L_x_150) ;  /* 0xffffff9400fc7947 */ /* 0x000fea000383ffff */
.L_x_62:
[----:B------:R-:W-:-:S07]  /*9cb0*/  MOV R2, UR31 ;  /* 0x0000001f00027c02 */ /* 0x000fce0008000f00 */
.L_x_151:
[----:B-1----:R1:W2:Y:S02]  /*9cc0*/  SYNCS.PHASECHK.TRANS64.TRYWAIT P0, [R2+URZ+0xe0], R0 ;  /* 0x0000e000020075a7 */ /* 0x0022a400080011ff */
[----:B--2---:R-:W-:Y:S05]  /*9cd0*/  @!P0 NANOSLEEP.SYNCS 0x989680 ;  /* 0x009896800000895d */ /* 0x004fea0003900000 */
[----:B------:R-:W2:Y:S02]  /*9ce0*/  @!P0 SYNCS.PHASECHK.TRANS64 P0, [R2+URZ+0xe0], R0 ;  /* 0x0000e000020085a7 */ /* 0x000ea400080010ff */
[----:B--2---:R-:W-:Y:S05]  /*9cf0*/  @!P0 BRA `(.L_x_151) ;  /* 0xfffffffc00f08947 */ /* 0x004fea000383ffff */
[----:B------:R-:W-:Y:S05]  /*9d00*/  BRA `(.L_x_152) ;  /* 0xffffff98004c7947 */ /* 0x000fea000383ffff */
.L_x_65:
[----:B------:R-:W-:Y:S07]  /*9d10*/  MOV R0, UR5 ;  /* 0x0000000500007c02 */ /* 0x000fee0008000f00 */
.L_x_153:
[----:B-1----:R1:W2:Y:S02]  /*9d20*/  SYNCS.PHASECHK.TRANS64.TRYWAIT P0, [R0+URZ], R2 ;  /* 0x00000002000075a7 */ /* 0x0022a400080011ff */
[----:B--2---:R-:W-:Y:S05]  /*9d30*/  @!P0 NANOSLEEP.SYNCS 0x989680 ;  /* 0x009896800000895d */ /* 0x004fea0003900000 */
[----:B------:R-:W2:Y:S02]  /*9d40*/  @!P0 SYNCS.PHASECHK.TRANS64 P0, [R0+URZ], R2 ;  /* 0x00000002000085a7 */ /* 0x000ea400080010ff */
[----:B--2---:R-:W-:Y:S05]  /*9d50*/  @!P0 BRA `(.L_x_153) ;  /* 0xfffffffc00f08947 */ /* 0x004fea000383ffff */
[----:B------:R-:W-:Y:S05]  /*9d60*/  BRA `(.L_x_64) ;  /* 0xffffff9800687947 */ /* 0x000fea000383ffff */
.L_x_68:
[----:B------:R-:W-:-:S07]  /*9d70*/  MOV R0, UR4 ;  /* 0x0000000400007c02 */ /* 0x000fce0008000f00 */
.L_x_154:
[----:B--2---:R2:W4:Y:S02]  /*9d80*/  SYNCS.PHASECHK.TRANS64.TRYWAIT P0, [R0+URZ], R2 ;  /* 0x00000002000075a7 */ /* 0x00452400080011ff */
[----:B----4-:R-:W-:Y:S05]  /*9d90*/  @!P0 NANOSLEEP.SYNCS 0x989680 ;  /* 0x009896800000895d */ /* 0x010fea0003900000 */
[----:B------:R-:W4:Y:S02]  /*9da0*/  @!P0 SYNCS.PHASECHK.TRANS64 P0, [R0+URZ], R2 ;  /* 0x00000002000085a7 */ /* 0x000f2400080010ff */
[----:B----4-:R-:W-:Y:S05]  /*9db0*/  @!P0 BRA `(.L_x_154) ;  /* 0xfffffffc00f08947 */ /* 0x010fea000383ffff */
[----:B------:R-:W-:Y:S05]  /*9dc0*/  BRA `(.L_x_155) ;  /* 0xffffff9c00447947 */ /* 0x000fea000383ffff */
.L_x_69:
[----:B------:R-:W-:-:S07]  /*9dd0*/  MOV R0, UR5 ;  /* 0x0000000500007c02 */ /* 0x000fce0008000f00 */
.L_x_156:
[----:B-1----:R1:W2:Y:S02]  /*9de0*/  SYNCS.PHASECHK.TRANS64.TRYWAIT P0, [R0+URZ], R3 ;  /* 0x00000003000075a7 */ /* 0x0022a400080011ff */
[----:B--2---:R-:W-:Y:S05]  /*9df0*/  @!P0 NANOSLEEP.SYNCS 0x989680 ;  /* 0x009896800000895d */ /* 0x004fea0003900000 */
[----:B------:R-:W2:Y:S02]  /*9e00*/  @!P0 SYNCS.PHASECHK.TRANS64 P0, [R0+URZ], R3 ;  /* 0x00000003000085a7 */ /* 0x000ea400080010ff */
[----:B--2---:R-:W-:Y:S05]  /*9e10*/  @!P0 BRA `(.L_x_156) ;  /* 0xfffffffc00f08947 */ /* 0x004fea000383ffff */
[----:B------:R-:W-:Y:S05]  /*9e20*/  BRA `(.L_x_157) ;  /* 0xffffff9c00507947 */ /* 0x000fea000383ffff */
.L_x_70:
[----:B------:R-:W-:-:S07]  /*9e30*/  MOV R0, UR5 ;  /* 0x0000000500007c02 */ /* 0x000fce0008000f00 */
.L_x_158:
[----:B-1----:R1:W2:Y:S02]  /*9e40*/  SYNCS.PHASECHK.TRANS64.TRYWAIT P0, [R0+URZ], R3 ;  /* 0x00000003000075a7 */ /* 0x0022a400080011ff */
[----:B--2---:R-:W-:Y:S05]  /*9e50*/  @!P0 NANOSLEEP.SYNCS 0x989680 ;  /* 0x009896800000895d */ /* 0x004fea0003900000 */
[----:B------:R-:W2:Y:S02]  /*9e60*/  @!P0 SYNCS.PHASECHK.TRANS64 P0, [R0+URZ], R3 ;  /* 0x00000003000085a7 */ /* 0x000ea400080010ff */
[----:B--2---:R-:W-:Y:S05]  /*9e70*/  @!P0 BRA `(.L_x_158) ;  /* 0xfffffffc00f08947 */ /* 0x004fea000383ffff */
[----:B------:R-:W-:Y:S05]  /*9e80*/  BRA `(.L_x_159) ;  /* 0xffffff9c005c7947 */ /* 0x000fea000383ffff */
.L_x_71:
[----:B-1----:R-:W-:-:S07]  /*9e90*/  MOV R0, UR4 ;  /* 0x0000000400007c02 */ /* 0x002fce0008000f00 */
.L_x_160:
[----:B-1----:R1:W2:Y:S02]  /*9ea0*/  SYNCS.PHASECHK.TRANS64.TRYWAIT P0, [R0+URZ], R2 ;  /* 0x00000002000075a7 */ /* 0x0022a400080011ff */
[----:B--2---:R-:W-:Y:S05]  /*9eb0*/  @!P0 NANOSLEEP.SYNCS 0x989680 ;  /* 0x009896800000895d */ /* 0x004fea0003900000 */
[----:B------:R-:W2:Y:S02]  /*9ec0*/  @!P0 SYNCS.PHASECHK.TRANS64 P0, [R0+URZ], R2 ;  /* 0x00000002000085a7 */ /* 0x000ea400080010ff */
[----:B--2---:R-:W-:Y:S05]  /*9ed0*/  @!P0 BRA `(.L_x_160) ;  /* 0xfffffffc00f08947 */ /* 0x004fea000383ffff */
[----:B------:R-:W-:Y:S05]  /*9ee0*/  BRA `(.L_x_161) ;  /* 0xffffff9c00687947 */ /* 0x000fea000383ffff */
.L_x_76:
[----:B--2---:R2:W3:Y:S02]  /*9ef0*/  SYNCS.PHASECHK.TRANS64.TRYWAIT P0, [R12+URZ+0xa0], R0 ;  /* 0x0000a0000c0075a7 */ /* 0x0044e400080011ff */
[----:B---3--:R-:W-:Y:S05]  /*9f00*/  @!P0 NANOSLEEP.SYNCS 0x989680 ;  /* 0x009896800000895d */ /* 0x008fea0003900000 */
[----:B------:R-:W3:Y:S02]  /*9f10*/  @!P0 SYNCS.PHASECHK.TRANS64 P0, [R12+URZ+0xa0], R0 ;  /* 0x0000a0000c0085a7 */ /* 0x000ee400080010ff */
[----:B---3--:R-:W-:Y:S05]  /*9f20*/  @!P0 BRA `(.L_x_76) ;  /* 0xfffffffc00f08947 */ /* 0x008fea000383ffff */
[----:B------:R-:W-:Y:S05]  /*9f30*/  BRA `(.L_x_162) ;  /* 0xffffffa000887947 */ /* 0x000fea000383ffff */
.L_x_79:
[----:B-1----:R-:W-:Y:S07]  /*9f40*/  MOV R0, UR21 ;  /* 0x0000001500007c02 */ /* 0x002fee0008000f00 */
.L_x_163:
[----:B-1----:R1:W2:Y:S02]  /*9f50*/  SYNCS.PHASECHK.TRANS64.TRYWAIT P2, [R0+URZ+0x98], R6 ;  /* 0x00009806000075a7 */ /* 0x0022a400080411ff */
[----:B--2---:R-:W-:Y:S05]  /*9f60*/  @!P2 NANOSLEEP.SYNCS 0x989680 ;  /* 0x009896800000a95d */ /* 0x004fea0003900000 */
[----:B------:R-:W2:Y:S02]  /*9f70*/  @!P2 SYNCS.PHASECHK.TRANS64 P2, [R0+URZ+0x98], R6 ;  /* 0x000098060000a5a7 */ /* 0x000ea400080410ff */
[----:B--2---:R-:W-:Y:S05]  /*9f80*/  @!P2 BRA `(.L_x_163) ;  /* 0xfffffffc00f0a947 */ /* 0x004fea000383ffff */
[----:B------:R-:W-:Y:S05]  /*9f90*/  BRA `(.L_x_78) ;  /* 0xffffffa400f07947 */ /* 0x000fea000383ffff */
.L_x_82:
[----:B------:R-:W-:Y:S07]  /*9fa0*/  MOV R0, UR21 ;  /* 0x0000001500007c02 */ /* 0x000fee0008000f00 */
.L_x_164:
[----:B-1----:R1:W2:Y:S02]  /*9fb0*/  SYNCS.PHASECHK.TRANS64.TRYWAIT P0, [R0+URZ+0x70], R9 ;  /* 0x00007009000075a7 */ /* 0x0022a400080011ff */
[----:B--2---:R-:W-:Y:S05]  /*9fc0*/  @!P0 NANOSLEEP.SYNCS 0x989680 ;  /* 0x009896800000895d */ /* 0x004fea0003900000 */
[----:B------:R-:W2:Y:S02]  /*9fd0*/  @!P0 SYNCS.PHASECHK.TRANS64 P0, [R0+URZ+0x70], R9 ;  /* 0x00007009000085a7 */ /* 0x000ea400080010ff */
[----:B--2---:R-:W-:Y:S05]  /*9fe0*/  @!P0 BRA `(.L_x_164) ;  /* 0xfffffffc00f08947 */ /* 0x004fea000383ffff */
[----:B------:R-:W-:Y:S05]  /*9ff0*/  BRA `(.L_x_165) ;  /* 0xffffffa8004c7947 */ /* 0x000fea000383ffff */
.L_x_83:
[----:B------:R-:W-:Y:S07]  /*a000*/  MOV R0, UR21 ;  /* 0x0000001500007c02 */ /* 0x000fee0008000f00 */
.L_x_166:
[----:B-1----:R1:W2:Y:S02]  /*a010*/  SYNCS.PHASECHK.TRANS64.TRYWAIT P0, [R0+URZ+0x78], R9 ;  /* 0x00007809000075a7 */ /* 0x0022a400080011ff */
[----:B--2---:R-:W-:Y:S05]  /*a020*/  @!P0 NANOSLEEP.SYNCS 0x989680 ;  /* 0x009896800000895d */ /* 0x004fea0003900000 */
[----:B------:R-:W2:Y:S02]  /*a030*/  @!P0 SYNCS.PHASECHK.TRANS64 P0, [R0+URZ+0x78], R9 ;  /* 0x00007809000085a7 */ /* 0x000ea400080010ff */
[----:B--2---:R-:W-:Y:S05]  /*a040*/  @!P0 BRA `(.L_x_166) ;  /* 0xfffffffc00f08947 */ /* 0x004fea000383ffff */
[----:B------:R-:W-:Y:S05]  /*a050*/  BRA `(.L_x_167) ;  /* 0xffffffa800887947 */ /* 0x000fea000383ffff */
.L_x_84:
[----:B------:R-:W-:Y:S07]  /*a060*/  MOV R0, UR21 ;  /* 0x0000001500007c02 */ /* 0x000fee0008000f00 */
.L_x_168:
[----:B-1----:R1:W2:Y:S02]  /*a070*/  SYNCS.PHASECHK.TRANS64.TRYWAIT P0, [R0+URZ+0x80], R9 ;  /* 0x00008009000075a7 */ /* 0x0022a400080011ff */
[----:B--2---:R-:W-:Y:S05]  /*a080*/  @!P0 NANOSLEEP.SYNCS 0x989680 ;  /* 0x009896800000895d */ /* 0x004fea0003900000 */
[----:B------:R-:W2:Y:S02]  /*a090*/  @!P0 SYNCS.PHASECHK.TRANS64 P0, [R0+URZ+0x80], R9 ;  /* 0x00008009000085a7 */ /* 0x000ea400080010ff */
[----:B--2---:R-:W-:Y:S05]  /*a0a0*/  @!P0 BRA `(.L_x_168) ;  /* 0xfffffffc00f08947 */ /* 0x004fea000383ffff */
[----:B------:R-:W-:Y:S05]  /*a0b0*/  BRA `(.L_x_169) ;  /* 0xffffffa800d07947 */ /* 0x000fea000383ffff */
.L_x_85:
[----:B------:R-:W-:Y:S07]  /*a0c0*/  MOV R0, UR21 ;  /* 0x0000001500007c02 */ /* 0x000fee0008000f00 */
.L_x_170:
[----:B-1----:R1:W2:Y:S02]  /*a0d0*/  SYNCS.PHASECHK.TRANS64.TRYWAIT P0, [R0+URZ+0x88], R9 ;  /* 0x00008809000075a7 */ /* 0x0022a400080011ff */
[----:B--2---:R-:W-:Y:S05]  /*a0e0*/  @!P0 NANOSLEEP.SYNCS 0x989680 ;  /* 0x009896800000895d */ /* 0x004fea0003900000 */
[----:B------:R-:W2:Y:S02]  /*a0f0*/  @!P0 SYNCS.PHASECHK.TRANS64 P0, [R0+URZ+0x88], R9 ;  /* 0x00008809000085a7 */ /* 0x000ea400080010ff */
[----:B--2---:R-:W-:Y:S05]  /*a100*/  @!P0 BRA `(.L_x_170) ;  /* 0xfffffffc00f08947 */ /* 0x004fea000383ffff */
[----:B------:R-:W-:Y:S05]  /*a110*/  BRA `(.L_x_171) ;  /* 0xffffffac00147947 */ /* 0x000fea000383ffff */
.L_x_87:
[----:B------:R-:W-:-:S07]  /*a120*/  MOV R0, UR21 ;  /* 0x0000001500007c02 */ /* 0x000fce0008000f00 */
.L_x_172:
[----:B-1----:R1:W3:Y:S02]  /*a130*/  SYNCS.PHASECHK.TRANS64.TRYWAIT P0, [R0+URZ+0x70], R2 ;  /* 0x00007002000075a7 */ /* 0x0022e400080011ff */
[----:B---3--:R-:W-:Y:S05]  /*a140*/  @!P0 NANOSLEEP.SYNCS 0x989680 ;  /* 0x009896800000895d */ /* 0x008fea0003900000 */
[----:B------:R-:W3:Y:S02]  /*a150*/  @!P0 SYNCS.PHASECHK.TRANS64 P0, [R0+URZ+0x70], R2 ;  /* 0x00007002000085a7 */ /* 0x000ee400080010ff */
[----:B---3--:R-:W-:Y:S05]  /*a160*/  @!P0 BRA `(.L_x_172) ;  /* 0xfffffffc00f08947 */ /* 0x008fea000383ffff */
[----:B------:R-:W-:Y:S05]  /*a170*/  BRA `(.L_x_173) ;  /* 0xffffffac008c7947 */ /* 0x000fea000383ffff */
.L_x_88:
[----:B-1----:R-:W-:-:S07]  /*a180*/  MOV R0, UR21 ;  /* 0x0000001500007c02 */ /* 0x002fce0008000f00 */
.L_x_174:
[----:B-1----:R1:W3:Y:S02]  /*a190*/  SYNCS.PHASECHK.TRANS64.TRYWAIT P0, [R0+URZ+0x78], R2 ;  /* 0x00007802000075a7 */ /* 0x0022e400080011ff */
[----:B---3--:R-:W-:Y:S05]  /*a1a0*/  @!P0 NANOSLEEP.SYNCS 0x989680 ;  /* 0x009896800000895d */ /* 0x008fea0003900000 */
[----:B------:R-:W3:Y:S02]  /*a1b0*/  @!P0 SYNCS.PHASECHK.TRANS64 P0, [R0+URZ+0x78], R2 ;  /* 0x00007802000085a7 */ /* 0x000ee400080010ff */
[----:B---3--:R-:W-:Y:S05]  /*a1c0*/  @!P0 BRA `(.L_x_174) ;  /* 0xfffffffc00f08947 */ /* 0x008fea000383ffff */
[----:B------:R-:W-:Y:S05]  /*a1d0*/  BRA `(.L_x_175) ;  /* 0xffffffac007c7947 */ /* 0x000fea000383ffff */
.L_x_89:
[----:B-1----:R-:W-:-:S07]  /*a1e0*/  MOV R0, UR21 ;  /* 0x0000001500007c02 */ /* 0x002fce0008000f00 */
.L_x_176:
[----:B-1----:R1:W3:Y:S02]  /*a1f0*/  SYNCS.PHASECHK.TRANS64.TRYWAIT P0, [R0+URZ+0x80], R2 ;  /* 0x00008002000075a7 */ /* 0x0022e400080011ff */
[----:B---3--:R-:W-:Y:S05]  /*a200*/  @!P0 NANOSLEEP.SYNCS 0x989680 ;  /* 0x009896800000895d */ /* 0x008fea0003900000 */
[----:B------:R-:W3:Y:S02]  /*a210*/  @!P0 SYNCS.PHASECHK.TRANS64 P0, [R0+URZ+0x80], R2 ;  /* 0x00008002000085a7 */ /* 0x000ee400080010ff */
[----:B---3--:R-:W-:Y:S05]  /*a220*/  @!P0 BRA `(.L_x_176) ;  /* 0xfffffffc00f08947 */ /* 0x008fea000383ffff */
[----:B------:R-:W-:Y:S05]  /*a230*/  BRA `(.L_x_177) ;  /* 0xffffffac006c7947 */ /* 0x000fea000383ffff */
.L_x_91:
[----:B-1----:R1:W2:Y:S02]  /*a240*/  SYNCS.PHASECHK.TRANS64.TRYWAIT P0, [R3+URZ+0xa0], R0 ;  /* 0x0000a000030075a7 */ /* 0x0022a400080011ff */
[----:B--2---:R-:W-:Y:S05]  /*a250*/  @!P0 NANOSLEEP.SYNCS 0x989680 ;  /* 0x009896800000895d */ /* 0x004fea0003900000 */
[----:B------:R-:W2:Y:S02]  /*a260*/  @!P0 SYNCS.PHASECHK.TRANS64 P0, [R3+URZ+0xa0], R0 ;  /* 0x0000a000030085a7 */ /* 0x000ea400080010ff */
[----:B--2---:R-:W-:Y:S05]  /*a270*/  @!P0 BRA `(.L_x_91) ;  /* 0xfffffffc00f08947 */ /* 0x004fea000383ffff */
[----:B------:R-:W-:Y:S05]  /*a280*/  BRA `(.L_x_178) ;  /* 0xffffffb000387947 */ /* 0x000fea000383ffff */
.L_x_102:
[----:B-1----:R1:W2:Y:S02]  /*a290*/  SYNCS.PHASECHK.TRANS64.TRYWAIT P1, [R2+URZ+0x50], R0 ;  /* 0x00005000020075a7 */ /* 0x0022a400080211ff */
[----:B--2---:R-:W-:Y:S05]  /*a2a0*/  @!P1 NANOSLEEP.SYNCS 0x989680 ;  /* 0x009896800000995d */ /* 0x004fea0003900000 */
[----:B------:R-:W2:Y:S02]  /*a2b0*/  @!P1 SYNCS.PHASECHK.TRANS64 P1, [R2+URZ+0x50], R0 ;  /* 0x00005000020095a7 */ /* 0x000ea400080210ff */
[----:B--2---:R-:W-:Y:S05]  /*a2c0*/  @!P1 BRA `(.L_x_102) ;  /* 0xfffffffc00f09947 */ /* 0x004fea000383ffff */
[----:B------:R-:W-:Y:S05]  /*a2d0*/  BRA `(.L_x_101) ;  /* 0xffffffbc00ac7947 */ /* 0x000fea000383ffff */
.L_x_104:
[----:B-1----:R1:W2:Y:S02]  /*a2e0*/  SYNCS.PHASECHK.TRANS64.TRYWAIT P0, [R52+URZ+0xc0], R3 ;  /* 0x0000c003340075a7 */ /* 0x0022a400080011ff */
[----:B--2---:R-:W-:Y:S05]  /*a2f0*/  @!P0 NANOSLEEP.SYNCS 0x989680 ;  /* 0x009896800000895d */ /* 0x004fea0003900000 */
[----:B------:R-:W2:Y:S02]  /*a300*/  @!P0 SYNCS.PHASECHK.TRANS64 P0, [R52+URZ+0xc0], R3 ;  /* 0x0000c003340085a7 */ /* 0x000ea400080010ff */
[----:B--2---:R-:W-:Y:S05]  /*a310*/  @!P0 BRA `(.L_x_104) ;  /* 0xfffffffc00f08947 */ /* 0x004fea000383ffff */
[----:B------:R-:W-:Y:S05]  /*a320*/  BRA `(.L_x_103) ;  /* 0xffffffc000007947 */ /* 0x000fea000383ffff */
.L_x_112:
[----:B--2---:R2:W3:Y:S02]  /*a330*/  SYNCS.PHASECHK.TRANS64.TRYWAIT P0, [R0+URZ+0x50], R2 ;  /* 0x00005002000075a7 */ /* 0x0044e400080011ff */
[----:B---3--:R-:W-:Y:S05]  /*a340*/  @!P0 NANOSLEEP.SYNCS 0x989680 ;  /* 0x009896800000895d */ /* 0x008fea0003900000 */
[----:B------:R-:W3:Y:S02]  /*a350*/  @!P0 SYNCS.PHASECHK.TRANS64 P0, [R0+URZ+0x50], R2 ;  /* 0x00005002000085a7 */ /* 0x000ee400080010ff */
[----:B---3--:R-:W-:Y:S05]  /*a360*/  @!P0 BRA `(.L_x_112) ;  /* 0xfffffffc00f08947 */ /* 0x008fea000383ffff */
[----:B------:R-:W-:Y:S05]  /*a370*/  BRA `(.L_x_111) ;  /* 0xffffffc800f47947 */ /* 0x000fea000383ffff */
.L_x_120:
[----:B--2---:R2:W3:Y:S02]  /*a380*/  SYNCS.PHASECHK.TRANS64.TRYWAIT P0, [R0+URZ+0x50], R4 ;  /* 0x00005004000075a7 */ /* 0x0044e400080011ff */
[----:B---3--:R-:W-:Y:S05]  /*a390*/  @!P0 NANOSLEEP.SYNCS 0x989680 ;  /* 0x009896800000895d */ /* 0x008fea0003900000 */
[----:B------:R-:W3:Y:S02]  /*a3a0*/  @!P0 SYNCS.PHASECHK.TRANS64 P0, [R0+URZ+0x50], R4 ;  /* 0x00005004000085a7 */ /* 0x000ee400080010ff */
[----:B---3--:R-:W-:Y:S05]  /*a3b0*/  @!P0 BRA `(.L_x_120) ;  /* 0xfffffffc00f08947 */ /* 0x008fea000383ffff */
[----:B------:R-:W-:Y:S05]  /*a3c0*/  BRA `(.L_x_119) ;  /* 0xffffffd800307947 */ /* 0x000fea000383ffff */
.L_x_128:
[----:B--2---:R2:W3:Y:S02]  /*a3d0*/  SYNCS.PHASECHK.TRANS64.TRYWAIT P0, [R0+URZ+0x50], R2 ;  /* 0x00005002000075a7 */ /* 0x0044e400080011ff */
[----:B---3--:R-:W-:Y:S05]  /*a3e0*/  @!P0 NANOSLEEP.SYNCS 0x989680 ;  /* 0x009896800000895d */ /* 0x008fea0003900000 */
[----:B------:R-:W3:Y:S02]  /*a3f0*/  @!P0 SYNCS.PHASECHK.TRANS64 P0, [R0+URZ+0x50], R2 ;  /* 0x00005002000085a7 */ /* 0x000ee400080010ff */
[----:B---3--:R-:W-:Y:S05]  /*a400*/  @!P0 BRA `(.L_x_128) ;  /* 0xfffffffc00f08947 */ /* 0x008fea000383ffff */
[----:B------:R-:W-:Y:S05]  /*a410*/  BRA `(.L_x_127) ;  /* 0xffffffe4007c7947 */ /* 0x000fea000383ffff */
        .weak           $__internal_0_$__cuda_sm10x_tcgen05_guardrail_trap_col_being_dealloced_not_returned_by_alloc
        .type           $__internal_0_$__cuda_sm10x_tcgen05_guardrail_trap_col_being_dealloced_not_returned_by_alloc,@function
        .size           $__internal_0_$__cuda_sm10x_tcgen05_guardrail_trap_col_being_dealloced_not_returned_by_alloc,($__internal_1_$__cuda_sm10x_tcgen05_guardrail_trap_phase_invalid_during_alloc - $__internal_0_$__cuda_sm10x_tcgen05_guardrail_trap_col_being_dealloced_not_returned_by_alloc)
$__internal_0_$__cuda_sm10x_tcgen05_guardrail_trap_col_being_dealloced_not_returned_by_alloc:
[----:B------:R-:W-:Y:S05]  /*a420*/  BPT.TRAP 0x1 ;  /* 0x000000040000795c */ /* 0x000fea0000300000 */
[----:B------:R-:W-:-:S04]  /*a430*/  HFMA2 R3, -RZ, RZ, 0, 0 ;  /* 0x00000000ff037431 */ /* 0x000fc800000001ff */
[----:B------:R-:W-:Y:S05]  /*a440*/  RET.REL.NODEC R2 `(_ZN7cutlass13device_kernelINS_4gemm6kernel13GemmUniversalIN4cute5tupleIJiiiiEEENS1_10collective13CollectiveMmaINS1_35MainloopSm100TmaUmmaWarpSpecializedILi5ELi2ELi4ENS5_IJNS4_1CILi1EEENSA_ILi2EEESB_EEEEENS5_IJNSA_ILi64EEENSA_ILi256EEENSA_ILi128EEEEEEaNS5_IJlSB_lEEEaSJ_NS4_8TiledMMAINS4_8MMA_AtomIJNS4_15SM100_MMA_S8_SSIaaiLi64ELi256ELNS4_4UMMA5MajorE0ELSO_0ELNSN_8SaturateE0EEEEEENS4_6LayoutINS5_IJSB_SB_SB_EEENS5_IJNSA_ILi0EEESU_SU_EEEEENS5_IJNS4_10UnderscoreESX_SX_EEEEENS4_23SM90_TMA_LOAD_MULTICASTENS4_14ComposedLayoutINS4_7SwizzleILi3ELi4ELi3EEENS4_18smem_ptr_flag_bitsILi8EEENSS_INS5_IJNSA_ILi8EEESH_EEENS5_IJSH_SB_EEEEEEEvNS4_8identityENS4_13SM90_TMA_LOADES1A_vS1B_EENS_8epilogue10collective18CollectiveEpilogueINS1E_23Sm100TmaWarpSpecializedILi4ELi2ELi32ELb0ELb0EEEJSI_NS5_IJNSS_ISF_SB_EES1J_EEEaSJ_aSJ_NS1E_6fusion15FusionCallbacksIS1I_NS1L_17LinearCombinationIaiaiLNS_15FloatRoundStyleE2EEESI_S1K_JEEENS4_5SM1004TMEM4LOAD26SM100_TMEM_LOAD_16dp32b32xES1C_NS11_INS12_ILi2ELi4ELi3EEES15_NSS_INS5_IJS16_SF_EEENS5_IJSF_SB_EEEEEEENS4_39AutoVectorizingCopyWithAssumedAlignmentILi128EEENS4_14SM90_TMA_STOREES1Z_S21_S21_EEEvvEEEEvNT_6ParamsE) ;  /* 0xffffff5802ec7950 */ /* 0x000fea0003c3ffff */
        .weak           $__internal_1_$__cuda_sm10x_tcgen05_guardrail_trap_phase_invalid_during_alloc
        .type           $__internal_1_$__cuda_sm10x_tcgen05_guardrail_trap_phase_invalid_during_alloc,@function
        .size           $__internal_1_$__cuda_sm10x_tcgen05_guardrail_trap_phase_invalid_during_alloc,($__internal_2_$__cuda_sm10x_tcgen05_guardrail_trap_unallocated_columns_being_dealloced - $__internal_1_$__cuda_sm10x_tcgen05_guardrail_trap_phase_invalid_during_alloc)
$__internal_1_$__cuda_sm10x_tcgen05_guardrail_trap_phase_invalid_during_alloc:
[----:B------:R-:W-:Y:S05]  /*a450*/  BPT.TRAP 0x1 ;  /* 0x000000040000795c */ /* 0x000fea0000300000 */
[----:B------:R-:W-:-:S04]  /*a460*/  MOV R5, 0x0 ;  /* 0x0000000000057802 */ /* 0x000fc80000000f00 */
[----:B------:R-:W-:Y:S05]  /*a470*/  RET.REL.NODEC R4 `(_ZN7cutlass13device_kernelINS_4gemm6kernel13GemmUniversalIN4cute5tupleIJiiiiEEENS1_10collective13CollectiveMmaINS1_35MainloopSm100TmaUmmaWarpSpecializedILi5ELi2ELi4ENS5_IJNS4_1CILi1EEENSA_ILi2EEESB_EEEEENS5_IJNSA_ILi64EEENSA_ILi256EEENSA_ILi128EEEEEEaNS5_IJlSB_lEEEaSJ_NS4_8TiledMMAINS4_8MMA_AtomIJNS4_15SM100_MMA_S8_SSIaaiLi64ELi256ELNS4_4UMMA5MajorE0ELSO_0ELNSN_8SaturateE0EEEEEENS4_6LayoutINS5_IJSB_SB_SB_EEENS5_IJNSA_ILi0EEESU_SU_EEEEENS5_IJNS4_10UnderscoreESX_SX_EEEEENS4_23SM90_TMA_LOAD_MULTICASTENS4_14ComposedLayoutINS4_7SwizzleILi3ELi4ELi3EEENS4_18smem_ptr_flag_bitsILi8EEENSS_INS5_IJNSA_ILi8EEESH_EEENS5_IJSH_SB_EEEEEEEvNS4_8identityENS4_13SM90_TMA_LOADES1A_vS1B_EENS_8epilogue10collective18CollectiveEpilogueINS1E_23Sm100TmaWarpSpecializedILi4ELi2ELi32ELb0ELb0EEEJSI_NS5_IJNSS_ISF_SB_EES1J_EEEaSJ_aSJ_NS1E_6fusion15FusionCallbacksIS1I_NS1L_17LinearCombinationIaiaiLNS_15FloatRoundStyleE2EEESI_S1K_JEEENS4_5SM1004TMEM4LOAD26SM100_TMEM_LOAD_16dp32b32xES1C_NS11_INS12_ILi2ELi4ELi3EEES15_NSS_INS5_IJS16_SF_EEENS5_IJSF_SB_EEEEEEENS4_39AutoVectorizingCopyWithAssumedAlignmentILi128EEENS4_14SM90_TMA_STOREES1Z_S21_S21_EEEvvEEEEvNT_6ParamsE) ;  /* 0xffffff5804e07950 */ /* 0x000fea0003c3ffff */
        .weak           $__internal_2_$__cuda_sm10x_tcgen05_guardrail_trap_unallocated_columns_being_dealloced
        .type           $__internal_2_$__cuda_sm10x_tcgen05_guardrail_trap_unallocated_columns_being_dealloced,@function
        .size           $__internal_2_$__cuda_sm10x_tcgen05_guardrail_trap_unallocated_columns_being_dealloced,(.L_x_180 - $__internal_2_$__cuda_sm10x_tcgen05_guardrail_trap_unallocated_columns_being_dealloced)
$__internal_2_$__cuda_sm10x_tcgen05_guardrail_trap_unallocated_columns_being_dealloced:
[----:B------:R-:W-:Y:S05]  /*a480*/  BPT.TRAP 0x1 ;  /* 0x000000040000795c */ /* 0x000fea0000300000 */
[----:B------:R-:W-:-:S04]  /*a490*/  HFMA2 R3, -RZ, RZ, 0, 0 ;  /* 0x00000000ff037431 */ /* 0x000fc800000001ff */
[----:B------:R-:W-:Y:S05]  /*a4a0*/  RET.REL.NODEC R2 `(_ZN7cutlass13device_kernelINS_4gemm6kernel13GemmUniversalIN4cute5tupleIJiiiiEEENS1_10collective13CollectiveMmaINS1_35MainloopSm100TmaUmmaWarpSpecializedILi5ELi2ELi4ENS5_IJNS4_1CILi1EEENSA_ILi2EEESB_EEEEENS5_IJNSA_ILi64EEENSA_ILi256EEENSA_ILi128EEEEEEaNS5_IJlSB_lEEEaSJ_NS4_8TiledMMAINS4_8MMA_AtomIJNS4_15SM100_MMA_S8_SSIaaiLi64ELi256ELNS4_4UMMA5MajorE0ELSO_0ELNSN_8SaturateE0EEEEEENS4_6LayoutINS5_IJSB_SB_SB_EEENS5_IJNSA_ILi0EEESU_SU_EEEEENS5_IJNS4_10UnderscoreESX_SX_EEEEENS4_23SM90_TMA_LOAD_MULTICASTENS4_14ComposedLayoutINS4_7SwizzleILi3ELi4ELi3EEENS4_18smem_ptr_flag_bitsILi8EEENSS_INS5_IJNSA_ILi8EEESH_EEENS5_IJSH_SB_EEEEEEEvNS4_8identityENS4_13SM90_TMA_LOADES1A_vS1B_EENS_8epilogue10collective18CollectiveEpilogueINS1E_23Sm100TmaWarpSpecializedILi4ELi2ELi32ELb0ELb0EEEJSI_NS5_IJNSS_ISF_SB_EES1J_EEEaSJ_aSJ_NS1E_6fusion15FusionCallbacksIS1I_NS1L_17LinearCombinationIaiaiLNS_15FloatRoundStyleE2EEESI_S1K_JEEENS4_5SM1004TMEM4LOAD26SM100_TMEM_LOAD_16dp32b32xES1C_NS11_INS12_ILi2ELi4ELi3EEES15_NSS_INS5_IJS16_SF_EEENS5_IJSF_SB_EEEEEEENS4_39AutoVectorizingCopyWithAssumedAlignmentILi128EEENS4_14SM90_TMA_STOREES1Z_S21_S21_EEEvvEEEEvNT_6ParamsE) ;  /* 0xffffff5802d47950 */ /* 0x000fea0003c3ffff */
.L_x_179:
[----:B------:R-:W-:-:S00]  /*a4b0*/  BRA `(.L_x_179) ;  /* 0xfffffffc00fc7947 */ /* 0x000fc0000383ffff */
[----:B------:R-:W-:-:S00]  /*a4c0*/  NOP ;  /* 0x0000000000007918 */ /* 0x000fc00000000000 */
        /* <DEDUP_REMOVED lines=11> */
.L_x_180:


//--------------------- .nv.global.init           --------------------------
	.section	.nv.global.init,"aw",@progbits
.nv.global.init:
	.type		$str$27,@object
	.size		$str$27,($str$28 - $str$27)
$str$27:
        /*0000*/ 	.byte	0x28, 0x61, 0x64, 0x64, 0x72, 0x65, 0x73, 0x73, 0x20, 0x26, 0x20, 0x6d, 0x61, 0x73, 0x6b, 0x29
        /*0010*/ 	.byte	0x20, 0x3d, 0x3d, 0x20, 0x30, 0x00
	.type		$str$28,@object
	.size		$str$28,($str$26 - $str$28)
$str$28:
        /*0016*/ 	.byte	0x2f, 0x74, 0x6d, 0x70, 0x2f, 0x63, 0x75, 0x74, 0x6c, 0x61, 0x73, 0x73, 0x5f, 0x73, 0x77, 0x65
        /*0026*/ 	.byte	0x65, 0x70, 0x5f, 0x73, 0x72, 0x63, 0x2f, 0x69, 0x6e, 0x63, 0x6c, 0x75, 0x64, 0x65, 0x2f, 0x63
        /*0036*/ 	.byte	0x75, 0x74, 0x65, 0x2f, 0x70, 0x6f, 0x69, 0x6e, 0x74, 0x65, 0x72, 0x5f, 0x66, 0x6c, 0x61, 0x67
        /*0046*/ 	.byte	0x67, 0x65, 0x64, 0x2e, 0x68, 0x70, 0x70, 0x00
	.type		$str$26,@object
	.size		$str$26,($str$25 - $str$26)
$str$26:
        /*004e*/ 	.byte	0x2f, 0x74, 0x6d, 0x70, 0x2f, 0x63, 0x75, 0x74, 0x6c, 0x61, 0x73, 0x73, 0x5f, 0x73, 0x77, 0x65
        /*005e*/ 	.byte	0x65, 0x70, 0x5f, 0x73, 0x72, 0x63, 0x2f, 0x69, 0x6e, 0x63, 0x6c, 0x75, 0x64, 0x65, 0x2f, 0x63
        /*006e*/ 	.byte	0x75, 0x74, 0x65, 0x2f, 0x61, 0x74, 0x6f, 0x6d, 0x2f, 0x63, 0x6f, 0x70, 0x79, 0x5f, 0x74, 0x72
        /*007e*/ 	.byte	0x61, 0x69, 0x74, 0x73, 0x5f, 0x73, 0x6d, 0x31, 0x30, 0x30, 0x2e, 0x68, 0x70, 0x70, 0x00
	.type		$str$25,@object
	.size		$str$25,(__unnamed_1 - $str$25)
$str$25:
        /*008d*/ 	.byte	0x28, 0x28, 0x75, 0x69, 0x6e, 0x74, 0x33, 0x32, 0x5f, 0x74, 0x28, 0x74, 0x68, 0x72, 0x65, 0x61
        /*009d*/ 	.byte	0x64, 0x49, 0x64, 0x78, 0x2e, 0x78, 0x29, 0x20, 0x2f, 0x20, 0x33, 0x32, 0x29, 0x20, 0x25, 0x20
        /*00ad*/ 	.byte	0x34, 0x29, 0x20, 0x3d, 0x3d, 0x20, 0x28, 0x28, 0x28, 0x74, 0x6d, 0x65, 0x6d, 0x5f, 0x61, 0x64
        /*00bd*/ 	.byte	0x64, 0x72, 0x20, 0x3e, 0x3e, 0x20, 0x31, 0x36, 0x29, 0x20, 0x2f, 0x20, 0x33, 0x32, 0x29, 0x20
        /*00cd*/ 	.byte	0x25, 0x20, 0x34, 0x29, 0x00
	.type		__unnamed_1,@object
	.size		__unnamed_1,(__unnamed_2 - __unnamed_1)
__unnamed_1:
        /*00d2*/ 	.byte	0x61, 0x75, 0x74, 0x6f, 0x20, 0x63, 0x75, 0x74, 0x65, 0x3a, 0x3a, 0x61, 0x73, 0x5f, 0x70, 0x6f
        /* <DEDUP_REMOVED lines=24> */
        /*0262*/ 	.byte	0x00
	.type		__unnamed_2,@object
	.size		__unnamed_2,(__unnamed_3 - __unnamed_2)
__unnamed_2:
        /* <DEDUP_REMOVED lines=26> */
	.type		__unnamed_3,@object
	.size		__unnamed_3,(.L_3 - __unnamed_3)
__unnamed_3:
        /* <DEDUP_REMOVED lines=41> */
.L_3:


//--------------------- .nv.shared._ZN7cutlass13device_kernelINS_4gemm6kernel13GemmUniversalIN4cute5tupleIJiiiiEEENS1_10collective13CollectiveMmaINS1_35MainloopSm100TmaUmmaWarpSpecializedILi5ELi2ELi4ENS5_IJNS4_1CILi1EEENSA_ILi2EEESB_EEEEENS5_IJNSA_ILi64EEENSA_ILi256EEENSA_ILi128EEEEEEaNS5_IJlSB_lEEEaSJ_NS4_8TiledMMAINS4_8MMA_AtomIJNS4_15SM100_MMA_S8_SSIaaiLi64ELi256ELNS4_4UMMA5MajorE0ELSO_0ELNSN_8SaturateE0EEEEEENS4_6LayoutINS5_IJSB_SB_SB_EEENS5_IJNSA_ILi0EEESU_SU_EEEEENS5_IJNS4_10UnderscoreESX_SX_EEEEENS4_23SM90_TMA_LOAD_MULTICASTENS4_14ComposedLayoutINS4_7SwizzleILi3ELi4ELi3EEENS4_18smem_ptr_flag_bitsILi8EEENSS_INS5_IJNSA_ILi8EEESH_EEENS5_IJSH_SB_EEEEEEEvNS4_8identityENS4_13SM90_TMA_LOADES1A_vS1B_EENS_8epilogue10collective18CollectiveEpilogueINS1E_23Sm100TmaWarpSpecializedILi4ELi2ELi32ELb0ELb0EEEJSI_NS5_IJNSS_ISF_SB_EES1J_EEEaSJ_aSJ_NS1E_6fusion15FusionCallbacksIS1I_NS1L_17LinearCombinationIaiaiLNS_15FloatRoundStyleE2EEESI_S1K_JEEENS4_5SM1004TMEM4LOAD26SM100_TMEM_LOAD_16dp32b32xES1C_NS11_INS12_ILi2ELi4ELi3EEES15_NSS_INS5_IJS16_SF_EEENS5_IJSF_SB_EEEEEEENS4_39AutoVectorizingCopyWithAssumedAlignmentILi128EEENS4_14SM90_TMA_STOREES1Z_S21_S21_EEEvvEEEEvNT_6ParamsE --------------------------
	.section	.nv.shared._ZN7cutlass13device_kernelINS_4gemm6kernel13GemmUniversalIN4cute5tupleIJiiiiEEENS1_10collective13CollectiveMmaINS1_35MainloopSm100TmaUmmaWarpSpecializedILi5ELi2ELi4ENS5_IJNS4_1CILi1EEENSA_ILi2EEESB_EEEEENS5_IJNSA_ILi64EEENSA_ILi256EEENSA_ILi128EEEEEEaNS5_IJlSB_lEEEaSJ_NS4_8TiledMMAINS4_8MMA_AtomIJNS4_15SM100_MMA_S8_SSIaaiLi64ELi256ELNS4_4UMMA5MajorE0ELSO_0ELNSN_8SaturateE0EEEEEENS4_6LayoutINS5_IJSB_SB_SB_EEENS5_IJNSA_ILi0EEESU_SU_EEEEENS5_IJNS4_10UnderscoreESX_SX_EEEEENS4_23SM90_TMA_LOAD_MULTICASTENS4_14ComposedLayoutINS4_7SwizzleILi3ELi4ELi3EEENS4_18smem_ptr_flag_bitsILi8EEENSS_INS5_IJNSA_ILi8EEESH_EEENS5_IJSH_SB_EEEEEEEvNS4_8identityENS4_13SM90_TMA_LOADES1A_vS1B_EENS_8epilogue10collective18CollectiveEpilogueINS1E_23Sm100TmaWarpSpecializedILi4ELi2ELi32ELb0ELb0EEEJSI_NS5_IJNSS_ISF_SB_EES1J_EEEaSJ_aSJ_NS1E_6fusion15FusionCallbacksIS1I_NS1L_17LinearCombinationIaiaiLNS_15FloatRoundStyleE2EEESI_S1K_JEEENS4_5SM1004TMEM4LOAD26SM100_TMEM_LOAD_16dp32b32xES1C_NS11_INS12_ILi2ELi4ELi3EEES15_NSS_INS5_IJS16_SF_EEENS5_IJSF_SB_EEEEEEENS4_39AutoVectorizingCopyWithAssumedAlignmentILi128EEENS4_14SM90_TMA_STOREES1Z_S21_S21_EEEvvEEEEvNT_6ParamsE,"aw",@nobits
	.sectionflags	@""
	.align	16
	.zero		1024


//--------------------- .nv.shared.reserved.0     --------------------------
	.section	.nv.shared.reserved.0,"aw",@nobits
	.weak		__nv_reservedSMEM_offset_0_alias
	.size		__nv_reservedSMEM_offset_0_alias, 0, 64
	.other		__nv_reservedSMEM_offset_0_alias,@"STO_CUDA_RESERVED_SHARED STV_DEFAULT"
__nv_reservedSMEM_offset_0_alias:
	.zero		0
.nv.shared.reserved.0:
	.zero		64
	.weak		__nv_reservedSMEM_tcgen05_partition
	.type		__nv_reservedSMEM_tcgen05_partition,@object
	.size		__nv_reservedSMEM_tcgen05_partition,(.L_0 - __nv_reservedSMEM_tcgen05_partition)
__nv_reservedSMEM_tcgen05_partition:
	.zero		32
.L_0:


//--------------------- .nv.global                --------------------------
	.section	.nv.global,"aw",@nobits
.nv.global:
	.type		_ZN40_INTERNAL_c58c9364_4_k_cu_292a4945_306054cute1_E,@object
	.size		_ZN40_INTERNAL_c58c9364_4_k_cu_292a4945_306054cute1_E,(_ZN40_INTERNAL_c58c9364_4_k_cu_292a4945_306054cuda3std3__45__cpo6cbeginE - _ZN40_INTERNAL_c58c9364_4_k_cu_292a4945_306054cute1_E)
_ZN40_INTERNAL_c58c9364_4_k_cu_292a4945_306054cute1_E:
	.zero		1
	.type		_ZN40_INTERNAL_c58c9364_4_k_cu_292a4945_306054cuda3std3__45__cpo6cbeginE,@object
	.size		_ZN40_INTERNAL_c58c9364_4_k_cu_292a4945_306054cuda3std3__45__cpo6cbeginE,(_ZN40_INTERNAL_c58c9364_4_k_cu_292a4945_306054cuda3std3__48in_placeE - _ZN40_INTERNAL_c58c9364_4_k_cu_292a4945_306054cuda3std3__45__cpo6cbeginE)
_ZN40_INTERNAL_c58c9364_4_k_cu_292a4945_306054cuda3std3__45__cpo6cbeginE:
	.zero		1
	.type		_ZN40_INTERNAL_c58c9364_4_k_cu_292a4945_306054cuda3std3__48in_placeE,@object
	.size		_ZN40_INTERNAL_c58c9364_4_k_cu_292a4945_306054cuda3std3__48in_placeE,(_ZN40_INTERNAL_c58c9364_4_k_cu_292a4945_306054cuda3std6ranges3__45__cpo9iter_moveE - _ZN40_INTERNAL_c58c9364_4_k_cu_292a4945_306054cuda3std3__48in_placeE)
_ZN40_INTERNAL_c58c9364_4_k_cu_292a4945_306054cuda3std3__48in_placeE:
	.zero		1
	.type		_ZN40_INTERNAL_c58c9364_4_k_cu_292a4945_306054cuda3std6ranges3__45__cpo9iter_moveE,@object
	.size		_ZN40_INTERNAL_c58c9364_4_k_cu_292a4945_306054cuda3std6ranges3__45__cpo9iter_moveE,(_ZN40_INTERNAL_c58c9364_4_k_cu_292a4945_306054cuda3std3__45__cpo5beginE - _ZN40_INTERNAL_c58c9364_4_k_cu_292a4945_306054cuda3std6ranges3__45__cpo9iter_moveE)
_ZN40_INTERNAL_c58c9364_4_k_cu_292a4945_306054cuda3std6ranges3__45__cpo9iter_moveE:
	.zero		1
	.type		_ZN40_INTERNAL_c58c9364_4_k_cu_292a4945_306054cuda3std3__45__cpo5beginE,@object
	.size		_ZN40_INTERNAL_c58c9364_4_k_cu_292a4945_306054cuda3std3__45__cpo5beginE,(_ZN40_INTERNAL_c58c9364_4_k_cu_292a4945_306054cuda3std3__442_GLOBAL__N__c58c9364_4_k_cu_292a4945_306056ignoreE - _ZN40_INTERNAL_c58c9364_4_k_cu_292a4945_306054cuda3std3__45__cpo5beginE)
_ZN40_INTERNAL_c58c9364_4_k_cu_292a4945_306054cuda3std3__45__cpo5beginE:
	.zero		1
	.type		_ZN40_INTERNAL_c58c9364_4_k_cu_292a4945_306054cuda3std3__442_GLOBAL__N__c58c9364_4_k_cu_292a4945_306056ignoreE,@object
	.size		_ZN40_INTERNAL_c58c9364_4_k_cu_292a4945_306054cuda3std3__442_GLOBAL__N__c58c9364_4_k_cu_292a4945_306056ignoreE,(_ZN40_INTERNAL_c58c9364_4_k_cu_292a4945_306054cute7productE - _ZN40_INTERNAL_c58c9364_4_k_cu_292a4945_306054cuda3std3__442_GLOBAL__N__c58c9364_4_k_cu_292a4945_306056ignoreE)
_ZN40_INTERNAL_c58c9364_4_k_cu_292a4945_306054cuda3std3__442_GLOBAL__N__c58c9364_4_k_cu_292a4945_306056ignoreE:
	.zero		1
	.type		_ZN40_INTERNAL_c58c9364_4_k_cu_292a4945_306054cute7productE,@object
	.size		_ZN40_INTERNAL_c58c9364_4_k_cu_292a4945_306054cute7productE,(_ZN40_INTERNAL_c58c9364_4_k_cu_292a4945_306054cuda3std3__45__cpo3endE - _ZN40_INTERNAL_c58c9364_4_k_cu_292a4945_306054cute7productE)
_ZN40_INTERNAL_c58c9364_4_k_cu_292a4945_306054cute7productE:
	.zero		1
	.type		_ZN40_INTERNAL_c58c9364_4_k_cu_292a4945_306054cuda3std3__45__cpo3endE,@object
	.size		_ZN40_INTERNAL_c58c9364_4_k_cu_292a4945_306054cuda3std3__45__cpo3endE,(_ZN40_INTERNAL_c58c9364_4_k_cu_292a4945_306054cuda3std3__419piecewise_constructE - _ZN40_INTERNAL_c58c9364_4_k_cu_292a4945_306054cuda3std3__45__cpo3endE)
_ZN40_INTERNAL_c58c9364_4_k_cu_292a4945_306054cuda3std3__45__cpo3endE:
	.zero		1
	.type		_ZN40_INTERNAL_c58c9364_4_k_cu_292a4945_306054cuda3std3__419piecewise_constructE,@object
	.size		_ZN40_INTERNAL_c58c9364_4_k_cu_292a4945_306054cuda3std3__419piecewise_constructE,(_ZN40_INTERNAL_c58c9364_4_k_cu_292a4945_306054cuda3std3__45__cpo4cendE - _ZN40_INTERNAL_c58c9364_4_k_cu_292a4945_306054cuda3std3__419piecewise_constructE)
_ZN40_INTERNAL_c58c9364_4_k_cu_292a4945_306054cuda3std3__419piecewise_constructE:
	.zero		1
	.type		_ZN40_INTERNAL_c58c9364_4_k_cu_292a4945_306054cuda3std3__45__cpo4cendE,@object
	.size		_ZN40_INTERNAL_c58c9364_4_k_cu_292a4945_306054cuda3std3__45__cpo4cendE,(_ZN40_INTERNAL_c58c9364_4_k_cu_292a4945_306054cuda3std6ranges3__45__cpo4swapE - _ZN40_INTERNAL_c58c9364_4_k_cu_292a4945_306054cuda3std3__45__cpo4cendE)
_ZN40_INTERNAL_c58c9364_4_k_cu_292a4945_306054cuda3std3__45__cpo4cendE:
	.zero		1
	.type		_ZN40_INTERNAL_c58c9364_4_k_cu_292a4945_306054cuda3std6ranges3__45__cpo4swapE,@object
	.size		_ZN40_INTERNAL_c58c9364_4_k_cu_292a4945_306054cuda3std6ranges3__45__cpo4swapE,(.L_11 - _ZN40_INTERNAL_c58c9364_4_k_cu_292a4945_306054cuda3std6ranges3__45__cpo4swapE)
_ZN40_INTERNAL_c58c9364_4_k_cu_292a4945_306054cuda3std6ranges3__45__cpo4swapE:
	.zero		1
.L_11:


//--------------------- .nv.constant0._ZN7cutlass13device_kernelINS_4gemm6kernel13GemmUniversalIN4cute5tupleIJiiiiEEENS1_10collective13CollectiveMmaINS1_35MainloopSm100TmaUmmaWarpSpecializedILi5ELi2ELi4ENS5_IJNS4_1CILi1EEENSA_ILi2EEESB_EEEEENS5_IJNSA_ILi64EEENSA_ILi256EEENSA_ILi128EEEEEEaNS5_IJlSB_lEEEaSJ_NS4_8TiledMMAINS4_8MMA_AtomIJNS4_15SM100_MMA_S8_SSIaaiLi64ELi256ELNS4_4UMMA5MajorE0ELSO_0ELNSN_8SaturateE0EEEEEENS4_6LayoutINS5_IJSB_SB_SB_EEENS5_IJNSA_ILi0EEESU_SU_EEEEENS5_IJNS4_10UnderscoreESX_SX_EEEEENS4_23SM90_TMA_LOAD_MULTICASTENS4_14ComposedLayoutINS4_7SwizzleILi3ELi4ELi3EEENS4_18smem_ptr_flag_bitsILi8EEENSS_INS5_IJNSA_ILi8EEESH_EEENS5_IJSH_SB_EEEEEEEvNS4_8identityENS4_13SM90_TMA_LOADES1A_vS1B_EENS_8epilogue10collective18CollectiveEpilogueINS1E_23Sm100TmaWarpSpecializedILi4ELi2ELi32ELb0ELb0EEEJSI_NS5_IJNSS_ISF_SB_EES1J_EEEaSJ_aSJ_NS1E_6fusion15FusionCallbacksIS1I_NS1L_17LinearCombinationIaiaiLNS_15FloatRoundStyleE2EEESI_S1K_JEEENS4_5SM1004TMEM4LOAD26SM100_TMEM_LOAD_16dp32b32xES1C_NS11_INS12_ILi2ELi4ELi3EEES15_NSS_INS5_IJS16_SF_EEENS5_IJSF_SB_EEEEEEENS4_39AutoVectorizingCopyWithAssumedAlignmentILi128EEENS4_14SM90_TMA_STOREES1Z_S21_S21_EEEvvEEEEvNT_6ParamsE --------------------------
	.section	.nv.constant0._ZN7cutlass13device_kernelINS_4gemm6kernel13GemmUniversalIN4cute5tupleIJiiiiEEENS1_10collective13CollectiveMmaINS1_35MainloopSm100TmaUmmaWarpSpecializedILi5ELi2ELi4ENS5_IJNS4_1CILi1EEENSA_ILi2EEESB_EEEEENS5_IJNSA_ILi64EEENSA_ILi256EEENSA_ILi128EEEEEEaNS5_IJlSB_lEEEaSJ_NS4_8TiledMMAINS4_8MMA_AtomIJNS4_15SM100_MMA_S8_SSIaaiLi64ELi256ELNS4_4UMMA5MajorE0ELSO_0ELNSN_8SaturateE0EEEEEENS4_6LayoutINS5_IJSB_SB_SB_EEENS5_IJNSA_ILi0EEESU_SU_EEEEENS5_IJNS4_10UnderscoreESX_SX_EEEEENS4_23SM90_TMA_LOAD_MULTICASTENS4_14ComposedLayoutINS4_7SwizzleILi3ELi4ELi3EEENS4_18smem_ptr_flag_bitsILi8EEENSS_INS5_IJNSA_ILi8EEESH_EEENS5_IJSH_SB_EEEEEEEvNS4_8identityENS4_13SM90_TMA_LOADES1A_vS1B_EENS_8epilogue10collective18CollectiveEpilogueINS1E_23Sm100TmaWarpSpecializedILi4ELi2ELi32ELb0ELb0EEEJSI_NS5_IJNSS_ISF_SB_EES1J_EEEaSJ_aSJ_NS1E_6fusion15FusionCallbacksIS1I_NS1L_17LinearCombinationIaiaiLNS_15FloatRoundStyleE2EEESI_S1K_JEEENS4_5SM1004TMEM4LOAD26SM100_TMEM_LOAD_16dp32b32xES1C_NS11_INS12_ILi2ELi4ELi3EEES15_NSS_INS5_IJS16_SF_EEENS5_IJSF_SB_EEEEEEENS4_39AutoVectorizingCopyWithAssumedAlignmentILi128EEENS4_14SM90_TMA_STOREES1Z_S21_S21_EEEvvEEEEvNT_6ParamsE,"a",@progbits
	.sectionflags	@""
	.align	4
.nv.constant0._ZN7cutlass13device_kernelINS_4gemm6kernel13GemmUniversalIN4cute5tupleIJiiiiEEENS1_10collective13CollectiveMmaINS1_35MainloopSm100TmaUmmaWarpSpecializedILi5ELi2ELi4ENS5_IJNS4_1CILi1EEENSA_ILi2EEESB_EEEEENS5_IJNSA_ILi64EEENSA_ILi256EEENSA_ILi128EEEEEEaNS5_IJlSB_lEEEaSJ_NS4_8TiledMMAINS4_8MMA_AtomIJNS4_15SM100_MMA_S8_SSIaaiLi64ELi256ELNS4_4UMMA5MajorE0ELSO_0ELNSN_8SaturateE0EEEEEENS4_6LayoutINS5_IJSB_SB_SB_EEENS5_IJNSA_ILi0EEESU_SU_EEEEENS5_IJNS4_10UnderscoreESX_SX_EEEEENS4_23SM90_TMA_LOAD_MULTICASTENS4_14ComposedLayoutINS4_7SwizzleILi3ELi4ELi3EEENS4_18smem_ptr_flag_bitsILi8EEENSS_INS5_IJNSA_ILi8EEESH_EEENS5_IJSH_SB_EEEEEEEvNS4_8identityENS4_13SM90_TMA_LOADES1A_vS1B_EENS_8epilogue10collective18CollectiveEpilogueINS1E_23Sm100TmaWarpSpecializedILi4ELi2ELi32ELb0ELb0EEEJSI_NS5_IJNSS_ISF_SB_EES1J_EEEaSJ_aSJ_NS1E_6fusion15FusionCallbacksIS1I_NS1L_17LinearCombinationIaiaiLNS_15FloatRoundStyleE2EEESI_S1K_JEEENS4_5SM1004TMEM4LOAD26SM100_TMEM_LOAD_16dp32b32xES1C_NS11_INS12_ILi2ELi4ELi3EEES15_NSS_INS5_IJS16_SF_EEENS5_IJSF_SB_EEEEEEENS4_39AutoVectorizingCopyWithAssumedAlignmentILi128EEENS4_14SM90_TMA_STOREES1Z_S21_S21_EEEvvEEEEvNT_6ParamsE:
	.zero		2944


//--------------------- SYMBOLS --------------------------

	.type		.nv.reservedSmem.offset0,@object
	.size		.nv.reservedSmem.offset0,0x4
	.type		.nv.reservedSmem.cap,@object
	.size		.nv.reservedSmem.cap,0x4
	.type		__assertfail,@function
